// auto-generated by cutlass_sweep.sparse_gemm — config: {"arch": "sm_90", "cluster_m": 2, "cluster_n": 1, "dtype": "bf16", "tile_k": 64, "tile_m": 64, "tile_n": 256}
#include "cutlass/cutlass.h"
#include "cutlass/gemm/collective/collective_builder.hpp"
#include "cutlass/gemm/device/gemm_universal_adapter.h"
#include "cutlass/gemm/kernel/gemm_universal.hpp"
#include "cutlass/epilogue/collective/collective_builder.hpp"

using Elem = cutlass::bfloat16_t;
using Acc  = float;
using TileShape    = cute::Shape<cute::_64, cute::_256, cute::_64>;
using ClusterShape = cute::Shape<cute::_2, cute::_1, cute::_1>;

using CollectiveEpilogue = typename cutlass::epilogue::collective::CollectiveBuilder<
    cutlass::arch::Sm90, cutlass::arch::OpClassSparseTensorOp,
    TileShape, ClusterShape,
    cutlass::epilogue::collective::EpilogueTileAuto,
    Acc, Acc,
    Acc, cutlass::layout::ColumnMajor, 128 / cutlass::sizeof_bits<Acc>::value,
    Acc, cutlass::layout::ColumnMajor, 128 / cutlass::sizeof_bits<Acc>::value,
    cutlass::epilogue::collective::EpilogueScheduleAuto
  >::CollectiveOp;

using CollectiveMainloop = typename cutlass::gemm::collective::CollectiveBuilder<
    cutlass::arch::Sm90, cutlass::arch::OpClassSparseTensorOp,
    Elem, cutlass::layout::RowMajor, 128 / cutlass::sizeof_bits<Elem>::value,
    Elem, cutlass::layout::ColumnMajor, 128 / cutlass::sizeof_bits<Elem>::value,
    Acc,
    TileShape, ClusterShape,
    cutlass::gemm::collective::StageCountAutoCarveout<static_cast<int>(sizeof(typename CollectiveEpilogue::SharedStorage))>,
    cutlass::gemm::collective::KernelScheduleAuto
  >::CollectiveOp;

using GemmKernel = cutlass::gemm::kernel::GemmUniversal<
    cute::Shape<int,int,int,int>,
    CollectiveMainloop,
    CollectiveEpilogue
>;
using Gemm = cutlass::gemm::device::GemmUniversalAdapter<GemmKernel>;

auto* _anchor = &cutlass::device_kernel<GemmKernel>;


// ===== COMPILED SASS (sm_90a) =====

	.target	sm_90a

	.elftype	@"ET_EXEC"


//--------------------- .note.nv.tkinfo           --------------------------
	.section	.note.nv.tkinfo,"",@"SHT_NOTE"
	.sectionflags	@"SHF_NOTE_NV_TKINFO"
	.tkinfo
        /*0018*/ 	.word	0x00000002
        /*0030*/ 	.string	""
        /*0030*/ 	.string	"ptxas"
        /*0030*/ 	.string	"Cuda compilation tools, release 13.0, V13.0.88"
        /*0030*/ 	.string	"Build cuda_13.0.r13.0/compiler.36424714_0"
        /*0030*/ 	.string	"-arch sm_90a -m 64 "



//--------------------- .note.nv.cuinfo           --------------------------
	.section	.note.nv.cuinfo,"",@"SHT_NOTE"
	.sectionflags	@"SHF_NOTE_NV_CUINFO"
        /*0018*/ 	.short	0x0002
        /*001a*/ 	.short	0x005a
        /*001c*/ 	.short	0x0082
	.zero		2


//--------------------- .nv.info                  --------------------------
	.section	.nv.info,"",@"SHT_CUDA_INFO"
	.align	4


	//----- nvinfo : EIATTR_REGCOUNT
	.align		4
        /*0000*/ 	.byte	0x04, 0x2f
        /*0002*/ 	.short	(.L_12 - .L_11)
	.align		4
.L_11:
        /*0004*/ 	.word	index@(_ZN7cutlass13device_kernelINS_4gemm6kernel13GemmUniversalIN4cute5tupleIJiiiiEEENS1_10collective13CollectiveMmaINS1_40MainloopSm90TmaGmmaWarpSpecializedSparseILi6ENS5_IJNS4_1CILi2EEENSA_ILi1EEESC_EEENS1_32KernelTmaWarpSpecializedPingpongEEENS5_IJNSA_ILi64EEENSA_ILi256EEESG_EEENS_10bfloat16_tENS5_IJNS4_6LayoutINS5_IJiNS5_IJSB_iEEEiEEENS5_IJlNS5_IJSC_SB_EEElEEEEENSK_INS5_IJNS5_IJNS5_IJNSA_ILi8EEESB_NSA_ILi4EEEEEEiEEENS5_IJNS5_IJNSA_ILi16EEESB_SB_EEEiEEEiEEENS5_IJNS5_IJNS5_IJSG_SU_NSA_ILi1024EEEEEENSA_ILi4096EEEEEENS5_IJNS5_IJSC_NSA_ILi512EEENSA_ILi32EEEEEElEEElEEEEEEEESJ_NS5_IJlSC_lEEENS4_8TiledMMAINS4_8MMA_AtomIJNS4_4SM904GMMA6SPARSE29GMMA_64x256x32_F32BF16BF16_SSILNS1D_5MajorE0ELS1G_0ELNS1D_7ScaleInE1ELS1H_1ELNS1D_9SparseSelE0EEEEEENSK_INS5_IJSC_SC_SC_EEENS5_IJNSA_ILi0EEES1M_S1M_EEEEENS5_IJNS4_10UnderscoreES1P_S1P_EEEEENS4_13SM90_TMA_LOADENS4_14ComposedLayoutINS4_7SwizzleILi2ELi4ELi3EEENS4_25smem_sparse_ptr_flag_bitsILi2ELi16EEENSK_INS5_IJNS5_IJSC_SQ_EEENS5_IJSB_S13_EEEEEENS5_IJNS5_IJS1M_SG_EEESN_EEEEEEEvNS4_8identityENS4_23SM90_TMA_LOAD_MULTICASTENS1T_INS1U_ILi3ELi4ELi3EEENS4_18smem_ptr_flag_bitsILi16EEENSK_INS5_IJSQ_SG_EEENS5_IJSG_SC_EEEEEEEvS25_EENS_8epilogue10collective6detail29Sm90TmaWarpSpecializedAdapterINS2G_15DefaultEpilogueIfNS5_IJSC_llEEES2K_NS2F_6thread17LinearCombinationIfLi1EffLNS2L_9ScaleType4KindE0ELNS_15FloatRoundStyleE2EfEENS1_15EpilogueDefaultEEEEEvvEEEEvNT_6ParamsE)
        /*0008*/ 	.word	0x000000a8


	//----- nvinfo : EIATTR_FRAME_SIZE
	.align		4
.L_12:
        /*000c*/ 	.byte	0x04, 0x11
        /*000e*/ 	.short	(.L_14 - .L_13)
	.align		4
.L_13:
        /*0010*/ 	.word	index@(_ZN7cutlass13device_kernelINS_4gemm6kernel13GemmUniversalIN4cute5tupleIJiiiiEEENS1_10collective13CollectiveMmaINS1_40MainloopSm90TmaGmmaWarpSpecializedSparseILi6ENS5_IJNS4_1CILi2EEENSA_ILi1EEESC_EEENS1_32KernelTmaWarpSpecializedPingpongEEENS5_IJNSA_ILi64EEENSA_ILi256EEESG_EEENS_10bfloat16_tENS5_IJNS4_6LayoutINS5_IJiNS5_IJSB_iEEEiEEENS5_IJlNS5_IJSC_SB_EEElEEEEENSK_INS5_IJNS5_IJNS5_IJNSA_ILi8EEESB_NSA_ILi4EEEEEEiEEENS5_IJNS5_IJNSA_ILi16EEESB_SB_EEEiEEEiEEENS5_IJNS5_IJNS5_IJSG_SU_NSA_ILi1024EEEEEENSA_ILi4096EEEEEENS5_IJNS5_IJSC_NSA_ILi512EEENSA_ILi32EEEEEElEEElEEEEEEEESJ_NS5_IJlSC_lEEENS4_8TiledMMAINS4_8MMA_AtomIJNS4_4SM904GMMA6SPARSE29GMMA_64x256x32_F32BF16BF16_SSILNS1D_5MajorE0ELS1G_0ELNS1D_7ScaleInE1ELS1H_1ELNS1D_9SparseSelE0EEEEEENSK_INS5_IJSC_SC_SC_EEENS5_IJNSA_ILi0EEES1M_S1M_EEEEENS5_IJNS4_10UnderscoreES1P_S1P_EEEEENS4_13SM90_TMA_LOADENS4_14ComposedLayoutINS4_7SwizzleILi2ELi4ELi3EEENS4_25smem_sparse_ptr_flag_bitsILi2ELi16EEENSK_INS5_IJNS5_IJSC_SQ_EEENS5_IJSB_S13_EEEEEENS5_IJNS5_IJS1M_SG_EEESN_EEEEEEEvNS4_8identityENS4_23SM90_TMA_LOAD_MULTICASTENS1T_INS1U_ILi3ELi4ELi3EEENS4_18smem_ptr_flag_bitsILi16EEENSK_INS5_IJSQ_SG_EEENS5_IJSG_SC_EEEEEEEvS25_EENS_8epilogue10collective6detail29Sm90TmaWarpSpecializedAdapterINS2G_15DefaultEpilogueIfNS5_IJSC_llEEES2K_NS2F_6thread17LinearCombinationIfLi1EffLNS2L_9ScaleType4KindE0ELNS_15FloatRoundStyleE2EfEENS1_15EpilogueDefaultEEEEEvvEEEEvNT_6ParamsE)
        /*0014*/ 	.word	0x00000000


	//----- nvinfo : EIATTR_MIN_STACK_SIZE
	.align		4
.L_14:
        /*0018*/ 	.byte	0x04, 0x12
        /*001a*/ 	.short	(.L_16 - .L_15)
	.align		4
.L_15:
        /*001c*/ 	.word	index@(_ZN7cutlass13device_kernelINS_4gemm6kernel13GemmUniversalIN4cute5tupleIJiiiiEEENS1_10collective13CollectiveMmaINS1_40MainloopSm90TmaGmmaWarpSpecializedSparseILi6ENS5_IJNS4_1CILi2EEENSA_ILi1EEESC_EEENS1_32KernelTmaWarpSpecializedPingpongEEENS5_IJNSA_ILi64EEENSA_ILi256EEESG_EEENS_10bfloat16_tENS5_IJNS4_6LayoutINS5_IJiNS5_IJSB_iEEEiEEENS5_IJlNS5_IJSC_SB_EEElEEEEENSK_INS5_IJNS5_IJNS5_IJNSA_ILi8EEESB_NSA_ILi4EEEEEEiEEENS5_IJNS5_IJNSA_ILi16EEESB_SB_EEEiEEEiEEENS5_IJNS5_IJNS5_IJSG_SU_NSA_ILi1024EEEEEENSA_ILi4096EEEEEENS5_IJNS5_IJSC_NSA_ILi512EEENSA_ILi32EEEEEElEEElEEEEEEEESJ_NS5_IJlSC_lEEENS4_8TiledMMAINS4_8MMA_AtomIJNS4_4SM904GMMA6SPARSE29GMMA_64x256x32_F32BF16BF16_SSILNS1D_5MajorE0ELS1G_0ELNS1D_7ScaleInE1ELS1H_1ELNS1D_9SparseSelE0EEEEEENSK_INS5_IJSC_SC_SC_EEENS5_IJNSA_ILi0EEES1M_S1M_EEEEENS5_IJNS4_10UnderscoreES1P_S1P_EEEEENS4_13SM90_TMA_LOADENS4_14ComposedLayoutINS4_7SwizzleILi2ELi4ELi3EEENS4_25smem_sparse_ptr_flag_bitsILi2ELi16EEENSK_INS5_IJNS5_IJSC_SQ_EEENS5_IJSB_S13_EEEEEENS5_IJNS5_IJS1M_SG_EEESN_EEEEEEEvNS4_8identityENS4_23SM90_TMA_LOAD_MULTICASTENS1T_INS1U_ILi3ELi4ELi3EEENS4_18smem_ptr_flag_bitsILi16EEENSK_INS5_IJSQ_SG_EEENS5_IJSG_SC_EEEEEEEvS25_EENS_8epilogue10collective6detail29Sm90TmaWarpSpecializedAdapterINS2G_15DefaultEpilogueIfNS5_IJSC_llEEES2K_NS2F_6thread17LinearCombinationIfLi1EffLNS2L_9ScaleType4KindE0ELNS_15FloatRoundStyleE2EfEENS1_15EpilogueDefaultEEEEEvvEEEEvNT_6ParamsE)
        /*0020*/ 	.word	0x00000000
.L_16:


//--------------------- .nv.compat                --------------------------
	.section	.nv.compat,"",@"SHT_CUDA_COMPAT_INFO"
	.align	4
        /*0000*/ 	.byte	0x02, 0x09, 0x01, 0x00, 0x02, 0x02, 0x04, 0x00, 0x02, 0x05, 0x05, 0x00, 0x03, 0x07, 0x01, 0x01
        /*0010*/ 	.byte	0x02, 0x03, 0x01, 0x00, 0x02, 0x06, 0x01, 0x00, 0x04, 0x0b, 0x08, 0x00, 0x00, 0x00, 0x00, 0x00
        /*0020*/ 	.byte	0x00, 0x00, 0x00, 0x00


//--------------------- .nv.info._ZN7cutlass13device_kernelINS_4gemm6kernel13GemmUniversalIN4cute5tupleIJiiiiEEENS1_10collective13CollectiveMmaINS1_40MainloopSm90TmaGmmaWarpSpecializedSparseILi6ENS5_IJNS4_1CILi2EEENSA_ILi1EEESC_EEENS1_32KernelTmaWarpSpecializedPingpongEEENS5_IJNSA_ILi64EEENSA_ILi256EEESG_EEENS_10bfloat16_tENS5_IJNS4_6LayoutINS5_IJiNS5_IJSB_iEEEiEEENS5_IJlNS5_IJSC_SB_EEElEEEEENSK_INS5_IJNS5_IJNS5_IJNSA_ILi8EEESB_NSA_ILi4EEEEEEiEEENS5_IJNS5_IJNSA_ILi16EEESB_SB_EEEiEEEiEEENS5_IJNS5_IJNS5_IJSG_SU_NSA_ILi1024EEEEEENSA_ILi4096EEEEEENS5_IJNS5_IJSC_NSA_ILi512EEENSA_ILi32EEEEEElEEElEEEEEEEESJ_NS5_IJlSC_lEEENS4_8TiledMMAINS4_8MMA_AtomIJNS4_4SM904GMMA6SPARSE29GMMA_64x256x32_F32BF16BF16_SSILNS1D_5MajorE0ELS1G_0ELNS1D_7ScaleInE1ELS1H_1ELNS1D_9SparseSelE0EEEEEENSK_INS5_IJSC_SC_SC_EEENS5_IJNSA_ILi0EEES1M_S1M_EEEEENS5_IJNS4_10UnderscoreES1P_S1P_EEEEENS4_13SM90_TMA_LOADENS4_14ComposedLayoutINS4_7SwizzleILi2ELi4ELi3EEENS4_25smem_sparse_ptr_flag_bitsILi2ELi16EEENSK_INS5_IJNS5_IJSC_SQ_EEENS5_IJSB_S13_EEEEEENS5_IJNS5_IJS1M_SG_EEESN_EEEEEEEvNS4_8identityENS4_23SM90_TMA_LOAD_MULTICASTENS1T_INS1U_ILi3ELi4ELi3EEENS4_18smem_ptr_flag_bitsILi16EEENSK_INS5_IJSQ_SG_EEENS5_IJSG_SC_EEEEEEEvS25_EENS_8epilogue10collective6detail29Sm90TmaWarpSpecializedAdapterINS2G_15DefaultEpilogueIfNS5_IJSC_llEEES2K_NS2F_6thread17LinearCombinationIfLi1EffLNS2L_9ScaleType4KindE0ELNS_15FloatRoundStyleE2EfEENS1_15EpilogueDefaultEEEEEvvEEEEvNT_6ParamsE --------------------------
	.section	.nv.info._ZN7cutlass13device_kernelINS_4gemm6kernel13GemmUniversalIN4cute5tupleIJiiiiEEENS1_10collective13CollectiveMmaINS1_40MainloopSm90TmaGmmaWarpSpecializedSparseILi6ENS5_IJNS4_1CILi2EEENSA_ILi1EEESC_EEENS1_32KernelTmaWarpSpecializedPingpongEEENS5_IJNSA_ILi64EEENSA_ILi256EEESG_EEENS_10bfloat16_tENS5_IJNS4_6LayoutINS5_IJiNS5_IJSB_iEEEiEEENS5_IJlNS5_IJSC_SB_EEElEEEEENSK_INS5_IJNS5_IJNS5_IJNSA_ILi8EEESB_NSA_ILi4EEEEEEiEEENS5_IJNS5_IJNSA_ILi16EEESB_SB_EEEiEEEiEEENS5_IJNS5_IJNS5_IJSG_SU_NSA_ILi1024EEEEEENSA_ILi4096EEEEEENS5_IJNS5_IJSC_NSA_ILi512EEENSA_ILi32EEEEEElEEElEEEEEEEESJ_NS5_IJlSC_lEEENS4_8TiledMMAINS4_8MMA_AtomIJNS4_4SM904GMMA6SPARSE29GMMA_64x256x32_F32BF16BF16_SSILNS1D_5MajorE0ELS1G_0ELNS1D_7ScaleInE1ELS1H_1ELNS1D_9SparseSelE0EEEEEENSK_INS5_IJSC_SC_SC_EEENS5_IJNSA_ILi0EEES1M_S1M_EEEEENS5_IJNS4_10UnderscoreES1P_S1P_EEEEENS4_13SM90_TMA_LOADENS4_14ComposedLayoutINS4_7SwizzleILi2ELi4ELi3EEENS4_25smem_sparse_ptr_flag_bitsILi2ELi16EEENSK_INS5_IJNS5_IJSC_SQ_EEENS5_IJSB_S13_EEEEEENS5_IJNS5_IJS1M_SG_EEESN_EEEEEEEvNS4_8identityENS4_23SM90_TMA_LOAD_MULTICASTENS1T_INS1U_ILi3ELi4ELi3EEENS4_18smem_ptr_flag_bitsILi16EEENSK_INS5_IJSQ_SG_EEENS5_IJSG_SC_EEEEEEEvS25_EENS_8epilogue10collective6detail29Sm90TmaWarpSpecializedAdapterINS2G_15DefaultEpilogueIfNS5_IJSC_llEEES2K_NS2F_6thread17LinearCombinationIfLi1EffLNS2L_9ScaleType4KindE0ELNS_15FloatRoundStyleE2EfEENS1_15EpilogueDefaultEEEEEvvEEEEvNT_6ParamsE,"",@"SHT_CUDA_INFO"
	.sectionflags	@""
	.align	4


	//----- nvinfo : EIATTR_CUDA_API_VERSION
	.align		4
        /*0000*/ 	.byte	0x04, 0x37
        /*0002*/ 	.short	(.L_18 - .L_17)
.L_17:
        /*0004*/ 	.word	0x00000082


	//----- nvinfo : EIATTR_KPARAM_INFO
	.align		4
.L_18:
        /*0008*/ 	.byte	0x04, 0x17
        /*000a*/ 	.short	(.L_20 - .L_19)
.L_19:
        /*000c*/ 	.word	0x00000000
        /*0010*/ 	.short	0x0000
        /*0012*/ 	.short	0x0070
        /*0014*/ 	.byte	0x00, 0xf0, 0x01, 0x14


	//----- nvinfo : EIATTR_SPARSE_MMA_MASK
	.align		4
.L_20:
        /*0018*/ 	.byte	0x03, 0x50
        /*001a*/ 	.short	0x0002


	//----- nvinfo : EIATTR_MAXREG_COUNT
	.align		4
        /*001c*/ 	.byte	0x03, 0x1b
        /*001e*/ 	.short	0x00a8


	//----- nvinfo : EIATTR_NUM_BARRIERS
	.align		4
        /*0020*/ 	.byte	0x02, 0x4c
        /*0022*/ 	.byte	0x01
	.zero		1


	//----- nvinfo : EIATTR_MERCURY_ISA_VERSION
	.align		4
        /*0024*/ 	.byte	0x03, 0x5f
        /*0026*/ 	.short	0x0101


	//----- nvinfo : EIATTR_INT_WARP_WIDE_INSTR_OFFSETS
	.align		4
        /*0028*/ 	.byte	0x04, 0x31
        /*002a*/ 	.short	(.L_22 - .L_21)


	//   ....[0]....
.L_21:
        /*002c*/ 	.word	0x00000500


	//   ....[1]....
        /*0030*/ 	.word	0x00000600


	//   ....[2]....
        /*0034*/ 	.word	0x00000620


	//   ....[3]....
        /*0038*/ 	.word	0x00000640


	//   ....[4]....
        /*003c*/ 	.word	0x000007a0


	//   ....[5]....
        /*0040*/ 	.word	0x000007b0


	//   ....[6]....
        /*0044*/ 	.word	0x000007c0


	//   ....[7]....
        /*0048*/ 	.word	0x000007e0


	//----- nvinfo : EIATTR_COOP_GROUP_MASK_REGIDS
	.align		4
.L_22:
        /*004c*/ 	.byte	0x04, 0x29
        /*004e*/ 	.short	(.L_24 - .L_23)


	//   ....[0]....
.L_23:
        /*0050*/ 	.word	0xffffffff


	//   ....[1]....
        /*0054*/ 	.word	0xffffffff


	//   ....[2]....
        /*0058*/ 	.word	0xffffffff


	//   ....[3]....
        /*005c*/ 	.word	0xffffffff


	//   ....[4]....
        /*0060*/ 	.word	0xffffffff


	//   ....[5]....
        /*0064*/ 	.word	0xffffffff


	//   ....[6]....
        /*0068*/ 	.word	0xffffffff


	//----- nvinfo : EIATTR_COOP_GROUP_INSTR_OFFSETS
	.align		4
.L_24:
        /*006c*/ 	.byte	0x04, 0x28
        /*006e*/ 	.short	(.L_26 - .L_25)


	//   ....[0]....
.L_25:
        /*0070*/ 	.word	0x00000060


	//   ....[1]....
        /*0074*/ 	.word	0x00000070


	//   ....[2]....
        /*0078*/ 	.word	0x00000160


	//   ....[3]....
        /*007c*/ 	.word	0x00000340


	//   ....[4]....
        /*0080*/ 	.word	0x00000380


	//   ....[5]....
        /*0084*/ 	.word	0x00000410


	//   ....[6]....
        /*0088*/ 	.word	0x00000980


	//----- nvinfo : EIATTR_REG_RECONFIG
	.align		4
.L_26:
        /*008c*/ 	.byte	0x01, 0x54
	.zero		2


	//----- nvinfo : EIATTR_MBARRIER_INSTR_OFFSETS
	.align		4
        /*0090*/ 	.byte	0x04, 0x39
        /*0092*/ 	.short	(.L_28 - .L_27)


	//   ....[0]....
.L_27:
        /*0094*/ 	.word	0x00000260
        /*0098*/ 	.word	0x000000ff
        /*009c*/ 	.word	0x00000000
        /*00a0*/ 	.short	0x0100
        /*00a2*/ 	.byte	0x08
	.zero		1


	//   ....[1]....
        /*00a4*/ 	.word	0x00000270
        /*00a8*/ 	.word	0x000000ff
        /*00ac*/ 	.word	0x00000030
        /*00b0*/ 	.short	0x0100
        /*00b2*/ 	.byte	0x08
	.zero		1


	//   ....[2]....
        /*00b4*/ 	.word	0x00000280
        /*00b8*/ 	.word	0x000000ff
        /*00bc*/ 	.word	0x00000008
        /*00c0*/ 	.short	0x0100
        /*00c2*/ 	.byte	0x08
	.zero		1


	//   ....[3]....
        /*00c4*/ 	.word	0x00000290
        /*00c8*/ 	.word	0x000000ff
        /*00cc*/ 	.word	0x00000038
        /*00d0*/ 	.short	0x0100
        /*00d2*/ 	.byte	0x08
	.zero		1


	//   ....[4]....
        /*00d4*/ 	.word	0x000002a0
        /*00d8*/ 	.word	0x000000ff
        /*00dc*/ 	.word	0x00000010
        /*00e0*/ 	.short	0x0100
        /*00e2*/ 	.byte	0x08
	.zero		1


	//   ....[5]....
        /*00e4*/ 	.word	0x000002b0
        /*00e8*/ 	.word	0x000000ff
        /*00ec*/ 	.word	0x00000040
        /*00f0*/ 	.short	0x0100
        /*00f2*/ 	.byte	0x08
	.zero		1


	//   ....[6]....
        /*00f4*/ 	.word	0x000002c0
        /*00f8*/ 	.word	0x000000ff
        /*00fc*/ 	.word	0x00000018
        /*0100*/ 	.short	0x0100
        /*0102*/ 	.byte	0x08
	.zero		1


	//   ....[7]....
        /*0104*/ 	.word	0x000002d0
        /*0108*/ 	.word	0x000000ff
        /*010c*/ 	.word	0x00000048
        /*0110*/ 	.short	0x0100
        /*0112*/ 	.byte	0x08
	.zero		1


	//   ....[8]....
        /*0114*/ 	.word	0x000002e0
        /*0118*/ 	.word	0x000000ff
        /*011c*/ 	.word	0x00000020
        /*0120*/ 	.short	0x0100
        /*0122*/ 	.byte	0x08
	.zero		1


	//   ....[9]....
        /*0124*/ 	.word	0x000002f0
        /*0128*/ 	.word	0x000000ff
        /*012c*/ 	.word	0x00000050
        /*0130*/ 	.short	0x0100
        /*0132*/ 	.byte	0x08
	.zero		1


	//   ....[10]....
        /*0134*/ 	.word	0x00000300
        /*0138*/ 	.word	0x000000ff
        /*013c*/ 	.word	0x00000028
        /*0140*/ 	.short	0x0100
        /*0142*/ 	.byte	0x08
	.zero		1


	//   ....[11]....
        /*0144*/ 	.word	0x00000310
        /*0148*/ 	.word	0x000000ff
        /*014c*/ 	.word	0x00000058
        /*0150*/ 	.short	0x0100
        /*0152*/ 	.byte	0x08
	.zero		1


	//   ....[12]....
        /*0154*/ 	.word	0x00000830
        /*0158*/ 	.word	0x000000ff
        /*015c*/ 	.word	0x00000090
        /*0160*/ 	.short	0x0100
        /*0162*/ 	.byte	0x08
	.zero		1


	//   ....[13]....
        /*0164*/ 	.word	0x000008d0
        /*0168*/ 	.word	0x000000ff
        /*016c*/ 	.word	0x00000098
        /*0170*/ 	.short	0x0100
        /*0172*/ 	.byte	0x08
	.zero		1


	//   ....[14]....
        /*0174*/ 	.word	0x00000900
        /*0178*/ 	.word	0x000000ff
        /*017c*/ 	.word	0x00000070
        /*0180*/ 	.short	0x0100
        /*0182*/ 	.byte	0x09
	.zero		1


	//   ....[15]....
        /*0184*/ 	.word	0x00000910
        /*0188*/ 	.word	0x000000ff
        /*018c*/ 	.word	0x00000078
        /*0190*/ 	.short	0x0100
        /*0192*/ 	.byte	0x09
	.zero		1


	//   ....[16]....
        /*0194*/ 	.word	0x00000920
        /*0198*/ 	.word	0x000000ff
        /*019c*/ 	.word	0x00000080
        /*01a0*/ 	.short	0x0100
        /*01a2*/ 	.byte	0x09
	.zero		1


	//   ....[17]....
        /*01a4*/ 	.word	0x00000930
        /*01a8*/ 	.word	0x000000ff
        /*01ac*/ 	.word	0x00000088
        /*01b0*/ 	.short	0x0100
        /*01b2*/ 	.byte	0x09
	.zero		1


	//   ....[18]....
        /*01b4*/ 	.word	0x00001710
        /*01b8*/ 	.word	0x000000ff
        /*01bc*/ 	.word	0xfffffff8
        /*01c0*/ 	.short	0x010a
        /*01c2*/ 	.byte	0x08
	.zero		1


	//   ....[19]....
        /*01c4*/ 	.word	0x00001be0
        /*01c8*/ 	.word	0x000000ff
        /*01cc*/ 	.word	0x00000000
        /*01d0*/ 	.short	0x010a
        /*01d2*/ 	.byte	0x0b
	.zero		1


	//   ....[20]....
        /*01d4*/ 	.word	0x00001c40
        /*01d8*/ 	.word	0x000000ff
        /*01dc*/ 	.word	0x00000000
        /*01e0*/ 	.short	0x010a
        /*01e2*/ 	.byte	0x0b
	.zero		1


	//   ....[21]....
        /*01e4*/ 	.word	0x00001e20
        /*01e8*/ 	.word	0x00000098
        /*01ec*/ 	.word	0x00000000
        /*01f0*/ 	.short	0x0101
        /*01f2*/ 	.byte	0x3f
	.zero		1


	//   ....[22]....
        /*01f4*/ 	.word	0x00001fb0
        /*01f8*/ 	.word	0x00000016
        /*01fc*/ 	.word	0x00000000
        /*0200*/ 	.short	0x0101
        /*0202*/ 	.byte	0x13
	.zero		1


	//   ....[23]....
        /*0204*/ 	.word	0x00002000
        /*0208*/ 	.word	0x000000ff
        /*020c*/ 	.word	0x00000008
        /*0210*/ 	.short	0x010a
        /*0212*/ 	.byte	0x08
	.zero		1


	//   ....[24]....
        /*0214*/ 	.word	0x0000b430
        /*0218*/ 	.word	0x00000004
        /*021c*/ 	.word	0x00000000
        /*0220*/ 	.short	0x0101
        /*0222*/ 	.byte	0x13
	.zero		1


	//   ....[25]....
        /*0224*/ 	.word	0x0000bd70
        /*0228*/ 	.word	0x00000014
        /*022c*/ 	.word	0x00000030
        /*0230*/ 	.short	0x010a
        /*0232*/ 	.byte	0x3f
	.zero		1


	//   ....[26]....
        /*0234*/ 	.word	0x0000c1d0
        /*0238*/ 	.word	0x0000000a
        /*023c*/ 	.word	0x00000098
        /*0240*/ 	.short	0x0101
        /*0242*/ 	.byte	0x3f
	.zero		1


	//   ....[27]....
        /*0244*/ 	.word	0x0000c940
        /*0248*/ 	.word	0x00000005
        /*024c*/ 	.word	0x00000000
        /*0250*/ 	.short	0x010a
        /*0252*/ 	.byte	0x3f
	.zero		1


	//   ....[28]....
        /*0254*/ 	.word	0x0000c9c0
        /*0258*/ 	.word	0x00000007
        /*025c*/ 	.word	0x00000000
        /*0260*/ 	.short	0x010a
        /*0262*/ 	.byte	0x3f
	.zero		1


	//   ....[29]....
        /*0264*/ 	.word	0x0000ca50
        /*0268*/ 	.word	0x00000006
        /*026c*/ 	.word	0x00000000
        /*0270*/ 	.short	0x010a
        /*0272*/ 	.byte	0x3f
	.zero		1


	//   ....[30]....
        /*0274*/ 	.word	0x0000cae0
        /*0278*/ 	.word	0x00000009
        /*027c*/ 	.word	0x00000000
        /*0280*/ 	.short	0x010a
        /*0282*/ 	.byte	0x3f
	.zero		1


	//   ....[31]....
        /*0284*/ 	.word	0x0000cb70
        /*0288*/ 	.word	0x00000006
        /*028c*/ 	.word	0x00000000
        /*0290*/ 	.short	0x010a
        /*0292*/ 	.byte	0x3f
	.zero		1


	//   ....[32]....
        /*0294*/ 	.word	0x0000cc00
        /*0298*/ 	.word	0x00000003
        /*029c*/ 	.word	0x00000000
        /*02a0*/ 	.short	0x010a
        /*02a2*/ 	.byte	0x3f
	.zero		1


	//   ....[33]....
        /*02a4*/ 	.word	0x0000cc70
        /*02a8*/ 	.word	0x00000016
        /*02ac*/ 	.word	0xfffffff8
        /*02b0*/ 	.short	0x010a
        /*02b2*/ 	.byte	0x3f
	.zero		1


	//   ....[34]....
        /*02b4*/ 	.word	0x0000ccd0
        /*02b8*/ 	.word	0x00000099
        /*02bc*/ 	.word	0x00000000
        /*02c0*/ 	.short	0x010a
        /*02c2*/ 	.byte	0x3f
	.zero		1


	//   ....[35]....
        /*02c4*/ 	.word	0x0000cd30
        /*02c8*/ 	.word	0x00000016
        /*02cc*/ 	.word	0x00000008
        /*02d0*/ 	.short	0x010a
        /*02d2*/ 	.byte	0x3f
	.zero		1


	//   ....[36]....
        /*02d4*/ 	.word	0x0000ce00
        /*02d8*/ 	.word	0x00000014
        /*02dc*/ 	.word	0x00000030
        /*02e0*/ 	.short	0x010a
        /*02e2*/ 	.byte	0x3f
	.zero		1


	//   ....[37]....
        /*02e4*/ 	.word	0x0000cee0
        /*02e8*/ 	.word	0x00000005
        /*02ec*/ 	.word	0x00000000
        /*02f0*/ 	.short	0x010a
        /*02f2*/ 	.byte	0x3f
	.zero		1


	//   ....[38]....
        /*02f4*/ 	.word	0x0000cf30
        /*02f8*/ 	.word	0x00000007
        /*02fc*/ 	.word	0x00000000
        /*0300*/ 	.short	0x010a
        /*0302*/ 	.byte	0x3f
	.zero		1


	//   ....[39]....
        /*0304*/ 	.word	0x0000cf80
        /*0308*/ 	.word	0x00000006
        /*030c*/ 	.word	0x00000000
        /*0310*/ 	.short	0x010a
        /*0312*/ 	.byte	0x3f
	.zero		1


	//   ....[40]....
        /*0314*/ 	.word	0x0000cfd0
        /*0318*/ 	.word	0x00000009
        /*031c*/ 	.word	0x00000000
        /*0320*/ 	.short	0x010a
        /*0322*/ 	.byte	0x3f
	.zero		1


	//   ....[41]....
        /*0324*/ 	.word	0x0000d020
        /*0328*/ 	.word	0x00000006
        /*032c*/ 	.word	0x00000000
        /*0330*/ 	.short	0x010a
        /*0332*/ 	.byte	0x3f
	.zero		1


	//----- nvinfo : EIATTR_NUM_MBARRIERS
	.align		4
.L_28:
        /*0334*/ 	.byte	0x03, 0x38
        /*0336*/ 	.short	0x0012


	//----- nvinfo : EIATTR_EXIT_INSTR_OFFSETS
	.align		4
        /*0338*/ 	.byte	0x04, 0x1c
        /*033a*/ 	.short	(.L_30 - .L_29)


	//   ....[0]....
.L_29:
        /*033c*/ 	.word	0x000013d0


	//   ....[1]....
        /*0340*/ 	.word	0x00001430


	//   ....[2]....
        /*0344*/ 	.word	0x0000ba40


	//   ....[3]....
        /*0348*/ 	.word	0x0000ba70


	//   ....[4]....
        /*034c*/ 	.word	0x0000cc50


	//----- nvinfo : EIATTR_MAX_THREADS
	.align		4
.L_30:
        /*0350*/ 	.byte	0x04, 0x05
        /*0352*/ 	.short	(.L_32 - .L_31)
.L_31:
        /*0354*/ 	.word	0x00000180
        /*0358*/ 	.word	0x00000001
        /*035c*/ 	.word	0x00000001


	//----- nvinfo : EIATTR_CRS_STACK_SIZE
	.align		4
.L_32:
        /*0360*/ 	.byte	0x04, 0x1e
        /*0362*/ 	.short	(.L_34 - .L_33)
.L_33:
        /*0364*/ 	.word	0x00000000


	//----- nvinfo : EIATTR_CBANK_PARAM_SIZE
	.align		4
.L_34:
        /*0368*/ 	.byte	0x03, 0x19
        /*036a*/ 	.short	0x0570


	//----- nvinfo : EIATTR_PARAM_CBANK
	.align		4
        /*036c*/ 	.byte	0x04, 0x0a
        /*036e*/ 	.short	(.L_36 - .L_35)
	.align		4
.L_35:
        /*0370*/ 	.word	index@(.nv.constant0._ZN7cutlass13device_kernelINS_4gemm6kernel13GemmUniversalIN4cute5tupleIJiiiiEEENS1_10collective13CollectiveMmaINS1_40MainloopSm90TmaGmmaWarpSpecializedSparseILi6ENS5_IJNS4_1CILi2EEENSA_ILi1EEESC_EEENS1_32KernelTmaWarpSpecializedPingpongEEENS5_IJNSA_ILi64EEENSA_ILi256EEESG_EEENS_10bfloat16_tENS5_IJNS4_6LayoutINS5_IJiNS5_IJSB_iEEEiEEENS5_IJlNS5_IJSC_SB_EEElEEEEENSK_INS5_IJNS5_IJNS5_IJNSA_ILi8EEESB_NSA_ILi4EEEEEEiEEENS5_IJNS5_IJNSA_ILi16EEESB_SB_EEEiEEEiEEENS5_IJNS5_IJNS5_IJSG_SU_NSA_ILi1024EEEEEENSA_ILi4096EEEEEENS5_IJNS5_IJSC_NSA_ILi512EEENSA_ILi32EEEEEElEEElEEEEEEEESJ_NS5_IJlSC_lEEENS4_8TiledMMAINS4_8MMA_AtomIJNS4_4SM904GMMA6SPARSE29GMMA_64x256x32_F32BF16BF16_SSILNS1D_5MajorE0ELS1G_0ELNS1D_7ScaleInE1ELS1H_1ELNS1D_9SparseSelE0EEEEEENSK_INS5_IJSC_SC_SC_EEENS5_IJNSA_ILi0EEES1M_S1M_EEEEENS5_IJNS4_10UnderscoreES1P_S1P_EEEEENS4_13SM90_TMA_LOADENS4_14ComposedLayoutINS4_7SwizzleILi2ELi4ELi3EEENS4_25smem_sparse_ptr_flag_bitsILi2ELi16EEENSK_INS5_IJNS5_IJSC_SQ_EEENS5_IJSB_S13_EEEEEENS5_IJNS5_IJS1M_SG_EEESN_EEEEEEEvNS4_8identityENS4_23SM90_TMA_LOAD_MULTICASTENS1T_INS1U_ILi3ELi4ELi3EEENS4_18smem_ptr_flag_bitsILi16EEENSK_INS5_IJSQ_SG_EEENS5_IJSG_SC_EEEEEEEvS25_EENS_8epilogue10collective6detail29Sm90TmaWarpSpecializedAdapterINS2G_15DefaultEpilogueIfNS5_IJSC_llEEES2K_NS2F_6thread17LinearCombinationIfLi1EffLNS2L_9ScaleType4KindE0ELNS_15FloatRoundStyleE2EfEENS1_15EpilogueDefaultEEEEEvvEEEEvNT_6ParamsE)
        /*0374*/ 	.short	0x0210
        /*0376*/ 	.short	0x0570


	//----- nvinfo : EIATTR_SW_WAR
	.align		4
.L_36:
        /*0378*/ 	.byte	0x04, 0x36
        /*037a*/ 	.short	(.L_38 - .L_37)
.L_37:
        /*037c*/ 	.word	0x00000008
.L_38:


//--------------------- .nv.callgraph             --------------------------
	.section	.nv.callgraph,"",@"SHT_CUDA_CALLGRAPH"
	.align	4
	.sectionentsize	8
	.align		4
        /*0000*/ 	.word	0x00000000
	.align		4
        /*0004*/ 	.word	0xffffffff
	.align		4
        /*0008*/ 	.word	0x00000000
	.align		4
        /*000c*/ 	.word	0xfffffffe
	.align		4
        /*0010*/ 	.word	0x00000000
	.align		4
        /*0014*/ 	.word	0xfffffffd
	.align		4
        /*0018*/ 	.word	0x00000000
	.align		4
        /*001c*/ 	.word	0xfffffffc


//--------------------- .nv.constant4             --------------------------
	.section	.nv.constant4,"a",@progbits
	.align	8
	.align		8
.nv.constant4:
        /*0000*/ 	.dword	_ZN39_INTERNAL_7624fb9e_4_k_cu_28f73975_26214cuda3std3__45__cpo5beginE
	.align		8
        /*0008*/ 	.dword	_ZN39_INTERNAL_7624fb9e_4_k_cu_28f73975_26214cuda3std3__45__cpo3endE
	.align		8
        /*0010*/ 	.dword	_ZN39_INTERNAL_7624fb9e_4_k_cu_28f73975_26214cuda3std3__45__cpo6cbeginE
	.align		8
        /*0018*/ 	.dword	_ZN39_INTERNAL_7624fb9e_4_k_cu_28f73975_26214cuda3std3__45__cpo4cendE
	.align		8
        /*0020*/ 	.dword	_ZN39_INTERNAL_7624fb9e_4_k_cu_28f73975_26214cuda3std3__441_GLOBAL__N__7624fb9e_4_k_cu_28f73975_26216ignoreE
	.align		8
        /*0028*/ 	.dword	_ZN39_INTERNAL_7624fb9e_4_k_cu_28f73975_26214cuda3std3__419piecewise_constructE
	.align		8
        /*0030*/ 	.dword	_ZN39_INTERNAL_7624fb9e_4_k_cu_28f73975_26214cuda3std3__48in_placeE
	.align		8
        /*0038*/ 	.dword	_ZN39_INTERNAL_7624fb9e_4_k_cu_28f73975_26214cuda3std6ranges3__45__cpo4swapE
	.align		8
        /*0040*/ 	.dword	_ZN39_INTERNAL_7624fb9e_4_k_cu_28f73975_26214cuda3std6ranges3__45__cpo9iter_moveE
	.align		8
        /*0048*/ 	.dword	_ZN39_INTERNAL_7624fb9e_4_k_cu_28f73975_26214cute7productE
	.align		8
        /*0050*/ 	.dword	_ZN39_INTERNAL_7624fb9e_4_k_cu_28f73975_26214cute1_E


//--------------------- .text._ZN7cutlass13device_kernelINS_4gemm6kernel13GemmUniversalIN4cute5tupleIJiiiiEEENS1_10collective13CollectiveMmaINS1_40MainloopSm90TmaGmmaWarpSpecializedSparseILi6ENS5_IJNS4_1CILi2EEENSA_ILi1EEESC_EEENS1_32KernelTmaWarpSpecializedPingpongEEENS5_IJNSA_ILi64EEENSA_ILi256EEESG_EEENS_10bfloat16_tENS5_IJNS4_6LayoutINS5_IJiNS5_IJSB_iEEEiEEENS5_IJlNS5_IJSC_SB_EEElEEEEENSK_INS5_IJNS5_IJNS5_IJNSA_ILi8EEESB_NSA_ILi4EEEEEEiEEENS5_IJNS5_IJNSA_ILi16EEESB_SB_EEEiEEEiEEENS5_IJNS5_IJNS5_IJSG_SU_NSA_ILi1024EEEEEENSA_ILi4096EEEEEENS5_IJNS5_IJSC_NSA_ILi512EEENSA_ILi32EEEEEElEEElEEEEEEEESJ_NS5_IJlSC_lEEENS4_8TiledMMAINS4_8MMA_AtomIJNS4_4SM904GMMA6SPARSE29GMMA_64x256x32_F32BF16BF16_SSILNS1D_5MajorE0ELS1G_0ELNS1D_7ScaleInE1ELS1H_1ELNS1D_9SparseSelE0EEEEEENSK_INS5_IJSC_SC_SC_EEENS5_IJNSA_ILi0EEES1M_S1M_EEEEENS5_IJNS4_10UnderscoreES1P_S1P_EEEEENS4_13SM90_TMA_LOADENS4_14ComposedLayoutINS4_7SwizzleILi2ELi4ELi3EEENS4_25smem_sparse_ptr_flag_bitsILi2ELi16EEENSK_INS5_IJNS5_IJSC_SQ_EEENS5_IJSB_S13_EEEEEENS5_IJNS5_IJS1M_SG_EEESN_EEEEEEEvNS4_8identityENS4_23SM90_TMA_LOAD_MULTICASTENS1T_INS1U_ILi3ELi4ELi3EEENS4_18smem_ptr_flag_bitsILi16EEENSK_INS5_IJSQ_SG_EEENS5_IJSG_SC_EEEEEEEvS25_EENS_8epilogue10collective6detail29Sm90TmaWarpSpecializedAdapterINS2G_15DefaultEpilogueIfNS5_IJSC_llEEES2K_NS2F_6thread17LinearCombinationIfLi1EffLNS2L_9ScaleType4KindE0ELNS_15FloatRoundStyleE2EfEENS1_15EpilogueDefaultEEEEEvvEEEEvNT_6ParamsE --------------------------
	.section	.text._ZN7cutlass13device_kernelINS_4gemm6kernel13GemmUniversalIN4cute5tupleIJiiiiEEENS1_10collective13CollectiveMmaINS1_40MainloopSm90TmaGmmaWarpSpecializedSparseILi6ENS5_IJNS4_1CILi2EEENSA_ILi1EEESC_EEENS1_32KernelTmaWarpSpecializedPingpongEEENS5_IJNSA_ILi64EEENSA_ILi256EEESG_EEENS_10bfloat16_tENS5_IJNS4_6LayoutINS5_IJiNS5_IJSB_iEEEiEEENS5_IJlNS5_IJSC_SB_EEElEEEEENSK_INS5_IJNS5_IJNS5_IJNSA_ILi8EEESB_NSA_ILi4EEEEEEiEEENS5_IJNS5_IJNSA_ILi16EEESB_SB_EEEiEEEiEEENS5_IJNS5_IJNS5_IJSG_SU_NSA_ILi1024EEEEEENSA_ILi4096EEEEEENS5_IJNS5_IJSC_NSA_ILi512EEENSA_ILi32EEEEEElEEElEEEEEEEESJ_NS5_IJlSC_lEEENS4_8TiledMMAINS4_8MMA_AtomIJNS4_4SM904GMMA6SPARSE29GMMA_64x256x32_F32BF16BF16_SSILNS1D_5MajorE0ELS1G_0ELNS1D_7ScaleInE1ELS1H_1ELNS1D_9SparseSelE0EEEEEENSK_INS5_IJSC_SC_SC_EEENS5_IJNSA_ILi0EEES1M_S1M_EEEEENS5_IJNS4_10UnderscoreES1P_S1P_EEEEENS4_13SM90_TMA_LOADENS4_14ComposedLayoutINS4_7SwizzleILi2ELi4ELi3EEENS4_25smem_sparse_ptr_flag_bitsILi2ELi16EEENSK_INS5_IJNS5_IJSC_SQ_EEENS5_IJSB_S13_EEEEEENS5_IJNS5_IJS1M_SG_EEESN_EEEEEEEvNS4_8identityENS4_23SM90_TMA_LOAD_MULTICASTENS1T_INS1U_ILi3ELi4ELi3EEENS4_18smem_ptr_flag_bitsILi16EEENSK_INS5_IJSQ_SG_EEENS5_IJSG_SC_EEEEEEEvS25_EENS_8epilogue10collective6detail29Sm90TmaWarpSpecializedAdapterINS2G_15DefaultEpilogueIfNS5_IJSC_llEEES2K_NS2F_6thread17LinearCombinationIfLi1EffLNS2L_9ScaleType4KindE0ELNS_15FloatRoundStyleE2EfEENS1_15EpilogueDefaultEEEEEvvEEEEvNT_6ParamsE,"ax",@progbits
	.align	128
.text._ZN7cutlass13device_kernelINS_4gemm6kernel13GemmUniversalIN4cute5tupleIJiiiiEEENS1_10collective13CollectiveMmaINS1_40MainloopSm90TmaGmmaWarpSpecializedSparseILi6ENS5_IJNS4_1CILi2EEENSA_ILi1EEESC_EEENS1_32KernelTmaWarpSpecializedPingpongEEENS5_IJNSA_ILi64EEENSA_ILi256EEESG_EEENS_10bfloat16_tENS5_IJNS4_6LayoutINS5_IJiNS5_IJSB_iEEEiEEENS5_IJlNS5_IJSC_SB_EEElEEEEENSK_INS5_IJNS5_IJNS5_IJNSA_ILi8EEESB_NSA_ILi4EEEEEEiEEENS5_IJNS5_IJNSA_ILi16EEESB_SB_EEEiEEEiEEENS5_IJNS5_IJNS5_IJSG_SU_NSA_ILi1024EEEEEENSA_ILi4096EEEEEENS5_IJNS5_IJSC_NSA_ILi512EEENSA_ILi32EEEEEElEEElEEEEEEEESJ_NS5_IJlSC_lEEENS4_8TiledMMAINS4_8MMA_AtomIJNS4_4SM904GMMA6SPARSE29GMMA_64x256x32_F32BF16BF16_SSILNS1D_5MajorE0ELS1G_0ELNS1D_7ScaleInE1ELS1H_1ELNS1D_9SparseSelE0EEEEEENSK_INS5_IJSC_SC_SC_EEENS5_IJNSA_ILi0EEES1M_S1M_EEEEENS5_IJNS4_10UnderscoreES1P_S1P_EEEEENS4_13SM90_TMA_LOADENS4_14ComposedLayoutINS4_7SwizzleILi2ELi4ELi3EEENS4_25smem_sparse_ptr_flag_bitsILi2ELi16EEENSK_INS5_IJNS5_IJSC_SQ_EEENS5_IJSB_S13_EEEEEENS5_IJNS5_IJS1M_SG_EEESN_EEEEEEEvNS4_8identityENS4_23SM90_TMA_LOAD_MULTICASTENS1T_INS1U_ILi3ELi4ELi3EEENS4_18smem_ptr_flag_bitsILi16EEENSK_INS5_IJSQ_SG_EEENS5_IJSG_SC_EEEEEEEvS25_EENS_8epilogue10collective6detail29Sm90TmaWarpSpecializedAdapterINS2G_15DefaultEpilogueIfNS5_IJSC_llEEES2K_NS2F_6thread17LinearCombinationIfLi1EffLNS2L_9ScaleType4KindE0ELNS_15FloatRoundStyleE2EfEENS1_15EpilogueDefaultEEEEEvvEEEEvNT_6ParamsE:
        .type           _ZN7cutlass13device_kernelINS_4gemm6kernel13GemmUniversalIN4cute5tupleIJiiiiEEENS1_10collective13CollectiveMmaINS1_40MainloopSm90TmaGmmaWarpSpecializedSparseILi6ENS5_IJNS4_1CILi2EEENSA_ILi1EEESC_EEENS1_32KernelTmaWarpSpecializedPingpongEEENS5_IJNSA_ILi64EEENSA_ILi256EEESG_EEENS_10bfloat16_tENS5_IJNS4_6LayoutINS5_IJiNS5_IJSB_iEEEiEEENS5_IJlNS5_IJSC_SB_EEElEEEEENSK_INS5_IJNS5_IJNS5_IJNSA_ILi8EEESB_NSA_ILi4EEEEEEiEEENS5_IJNS5_IJNSA_ILi16EEESB_SB_EEEiEEEiEEENS5_IJNS5_IJNS5_IJSG_SU_NSA_ILi1024EEEEEENSA_ILi4096EEEEEENS5_IJNS5_IJSC_NSA_ILi512EEENSA_ILi32EEEEEElEEElEEEEEEEESJ_NS5_IJlSC_lEEENS4_8TiledMMAINS4_8MMA_AtomIJNS4_4SM904GMMA6SPARSE29GMMA_64x256x32_F32BF16BF16_SSILNS1D_5MajorE0ELS1G_0ELNS1D_7ScaleInE1ELS1H_1ELNS1D_9SparseSelE0EEEEEENSK_INS5_IJSC_SC_SC_EEENS5_IJNSA_ILi0EEES1M_S1M_EEEEENS5_IJNS4_10UnderscoreES1P_S1P_EEEEENS4_13SM90_TMA_LOADENS4_14ComposedLayoutINS4_7SwizzleILi2ELi4ELi3EEENS4_25smem_sparse_ptr_flag_bitsILi2ELi16EEENSK_INS5_IJNS5_IJSC_SQ_EEENS5_IJSB_S13_EEEEEENS5_IJNS5_IJS1M_SG_EEESN_EEEEEEEvNS4_8identityENS4_23SM90_TMA_LOAD_MULTICASTENS1T_INS1U_ILi3ELi4ELi3EEENS4_18smem_ptr_flag_bitsILi16EEENSK_INS5_IJSQ_SG_EEENS5_IJSG_SC_EEEEEEEvS25_EENS_8epilogue10collective6detail29Sm90TmaWarpSpecializedAdapterINS2G_15DefaultEpilogueIfNS5_IJSC_llEEES2K_NS2F_6thread17LinearCombinationIfLi1EffLNS2L_9ScaleType4KindE0ELNS_15FloatRoundStyleE2EfEENS1_15EpilogueDefaultEEEEEvvEEEEvNT_6ParamsE,@function
        .size           _ZN7cutlass13device_kernelINS_4gemm6kernel13GemmUniversalIN4cute5tupleIJiiiiEEENS1_10collective13CollectiveMmaINS1_40MainloopSm90TmaGmmaWarpSpecializedSparseILi6ENS5_IJNS4_1CILi2EEENSA_ILi1EEESC_EEENS1_32KernelTmaWarpSpecializedPingpongEEENS5_IJNSA_ILi64EEENSA_ILi256EEESG_EEENS_10bfloat16_tENS5_IJNS4_6LayoutINS5_IJiNS5_IJSB_iEEEiEEENS5_IJlNS5_IJSC_SB_EEElEEEEENSK_INS5_IJNS5_IJNS5_IJNSA_ILi8EEESB_NSA_ILi4EEEEEEiEEENS5_IJNS5_IJNSA_ILi16EEESB_SB_EEEiEEEiEEENS5_IJNS5_IJNS5_IJSG_SU_NSA_ILi1024EEEEEENSA_ILi4096EEEEEENS5_IJNS5_IJSC_NSA_ILi512EEENSA_ILi32EEEEEElEEElEEEEEEEESJ_NS5_IJlSC_lEEENS4_8TiledMMAINS4_8MMA_AtomIJNS4_4SM904GMMA6SPARSE29GMMA_64x256x32_F32BF16BF16_SSILNS1D_5MajorE0ELS1G_0ELNS1D_7ScaleInE1ELS1H_1ELNS1D_9SparseSelE0EEEEEENSK_INS5_IJSC_SC_SC_EEENS5_IJNSA_ILi0EEES1M_S1M_EEEEENS5_IJNS4_10UnderscoreES1P_S1P_EEEEENS4_13SM90_TMA_LOADENS4_14ComposedLayoutINS4_7SwizzleILi2ELi4ELi3EEENS4_25smem_sparse_ptr_flag_bitsILi2ELi16EEENSK_INS5_IJNS5_IJSC_SQ_EEENS5_IJSB_S13_EEEEEENS5_IJNS5_IJS1M_SG_EEESN_EEEEEEEvNS4_8identityENS4_23SM90_TMA_LOAD_MULTICASTENS1T_INS1U_ILi3ELi4ELi3EEENS4_18smem_ptr_flag_bitsILi16EEENSK_INS5_IJSQ_SG_EEENS5_IJSG_SC_EEEEEEEvS25_EENS_8epilogue10collective6detail29Sm90TmaWarpSpecializedAdapterINS2G_15DefaultEpilogueIfNS5_IJSC_llEEES2K_NS2F_6thread17LinearCombinationIfLi1EffLNS2L_9ScaleType4KindE0ELNS_15FloatRoundStyleE2EfEENS1_15EpilogueDefaultEEEEEvvEEEEvNT_6ParamsE,(.L_x_324 - _ZN7cutlass13device_kernelINS_4gemm6kernel13GemmUniversalIN4cute5tupleIJiiiiEEENS1_10collective13CollectiveMmaINS1_40MainloopSm90TmaGmmaWarpSpecializedSparseILi6ENS5_IJNS4_1CILi2EEENSA_ILi1EEESC_EEENS1_32KernelTmaWarpSpecializedPingpongEEENS5_IJNSA_ILi64EEENSA_ILi256EEESG_EEENS_10bfloat16_tENS5_IJNS4_6LayoutINS5_IJiNS5_IJSB_iEEEiEEENS5_IJlNS5_IJSC_SB_EEElEEEEENSK_INS5_IJNS5_IJNS5_IJNSA_ILi8EEESB_NSA_ILi4EEEEEEiEEENS5_IJNS5_IJNSA_ILi16EEESB_SB_EEEiEEEiEEENS5_IJNS5_IJNS5_IJSG_SU_NSA_ILi1024EEEEEENSA_ILi4096EEEEEENS5_IJNS5_IJSC_NSA_ILi512EEENSA_ILi32EEEEEElEEElEEEEEEEESJ_NS5_IJlSC_lEEENS4_8TiledMMAINS4_8MMA_AtomIJNS4_4SM904GMMA6SPARSE29GMMA_64x256x32_F32BF16BF16_SSILNS1D_5MajorE0ELS1G_0ELNS1D_7ScaleInE1ELS1H_1ELNS1D_9SparseSelE0EEEEEENSK_INS5_IJSC_SC_SC_EEENS5_IJNSA_ILi0EEES1M_S1M_EEEEENS5_IJNS4_10UnderscoreES1P_S1P_EEEEENS4_13SM90_TMA_LOADENS4_14ComposedLayoutINS4_7SwizzleILi2ELi4ELi3EEENS4_25smem_sparse_ptr_flag_bitsILi2ELi16EEENSK_INS5_IJNS5_IJSC_SQ_EEENS5_IJSB_S13_EEEEEENS5_IJNS5_IJS1M_SG_EEESN_EEEEEEEvNS4_8identityENS4_23SM90_TMA_LOAD_MULTICASTENS1T_INS1U_ILi3ELi4ELi3EEENS4_18smem_ptr_flag_bitsILi16EEENSK_INS5_IJSQ_SG_EEENS5_IJSG_SC_EEEEEEEvS25_EENS_8epilogue10collective6detail29Sm90TmaWarpSpecializedAdapterINS2G_15DefaultEpilogueIfNS5_IJSC_llEEES2K_NS2F_6thread17LinearCombinationIfLi1EffLNS2L_9ScaleType4KindE0ELNS_15FloatRoundStyleE2EfEENS1_15EpilogueDefaultEEEEEvvEEEEvNT_6ParamsE)
        .other          _ZN7cutlass13device_kernelINS_4gemm6kernel13GemmUniversalIN4cute5tupleIJiiiiEEENS1_10collective13CollectiveMmaINS1_40MainloopSm90TmaGmmaWarpSpecializedSparseILi6ENS5_IJNS4_1CILi2EEENSA_ILi1EEESC_EEENS1_32KernelTmaWarpSpecializedPingpongEEENS5_IJNSA_ILi64EEENSA_ILi256EEESG_EEENS_10bfloat16_tENS5_IJNS4_6LayoutINS5_IJiNS5_IJSB_iEEEiEEENS5_IJlNS5_IJSC_SB_EEElEEEEENSK_INS5_IJNS5_IJNS5_IJNSA_ILi8EEESB_NSA_ILi4EEEEEEiEEENS5_IJNS5_IJNSA_ILi16EEESB_SB_EEEiEEEiEEENS5_IJNS5_IJNS5_IJSG_SU_NSA_ILi1024EEEEEENSA_ILi4096EEEEEENS5_IJNS5_IJSC_NSA_ILi512EEENSA_ILi32EEEEEElEEElEEEEEEEESJ_NS5_IJlSC_lEEENS4_8TiledMMAINS4_8MMA_AtomIJNS4_4SM904GMMA6SPARSE29GMMA_64x256x32_F32BF16BF16_SSILNS1D_5MajorE0ELS1G_0ELNS1D_7ScaleInE1ELS1H_1ELNS1D_9SparseSelE0EEEEEENSK_INS5_IJSC_SC_SC_EEENS5_IJNSA_ILi0EEES1M_S1M_EEEEENS5_IJNS4_10UnderscoreES1P_S1P_EEEEENS4_13SM90_TMA_LOADENS4_14ComposedLayoutINS4_7SwizzleILi2ELi4ELi3EEENS4_25smem_sparse_ptr_flag_bitsILi2ELi16EEENSK_INS5_IJNS5_IJSC_SQ_EEENS5_IJSB_S13_EEEEEENS5_IJNS5_IJS1M_SG_EEESN_EEEEEEEvNS4_8identityENS4_23SM90_TMA_LOAD_MULTICASTENS1T_INS1U_ILi3ELi4ELi3EEENS4_18smem_ptr_flag_bitsILi16EEENSK_INS5_IJSQ_SG_EEENS5_IJSG_SC_EEEEEEEvS25_EENS_8epilogue10collective6detail29Sm90TmaWarpSpecializedAdapterINS2G_15DefaultEpilogueIfNS5_IJSC_llEEES2K_NS2F_6thread17LinearCombinationIfLi1EffLNS2L_9ScaleType4KindE0ELNS_15FloatRoundStyleE2EfEENS1_15EpilogueDefaultEEEEEvvEEEEvNT_6ParamsE,@"STO_CUDA_ENTRY STV_DEFAULT"
_ZN7cutlass13device_kernelINS_4gemm6kernel13GemmUniversalIN4cute5tupleIJiiiiEEENS1_10collective13CollectiveMmaINS1_40MainloopSm90TmaGmmaWarpSpecializedSparseILi6ENS5_IJNS4_1CILi2EEENSA_ILi1EEESC_EEENS1_32KernelTmaWarpSpecializedPingpongEEENS5_IJNSA_ILi64EEENSA_ILi256EEESG_EEENS_10bfloat16_tENS5_IJNS4_6LayoutINS5_IJiNS5_IJSB_iEEEiEEENS5_IJlNS5_IJSC_SB_EEElEEEEENSK_INS5_IJNS5_IJNS5_IJNSA_ILi8EEESB_NSA_ILi4EEEEEEiEEENS5_IJNS5_IJNSA_ILi16EEESB_SB_EEEiEEEiEEENS5_IJNS5_IJNS5_IJSG_SU_NSA_ILi1024EEEEEENSA_ILi4096EEEEEENS5_IJNS5_IJSC_NSA_ILi512EEENSA_ILi32EEEEEElEEElEEEEEEEESJ_NS5_IJlSC_lEEENS4_8TiledMMAINS4_8MMA_AtomIJNS4_4SM904GMMA6SPARSE29GMMA_64x256x32_F32BF16BF16_SSILNS1D_5MajorE0ELS1G_0ELNS1D_7ScaleInE1ELS1H_1ELNS1D_9SparseSelE0EEEEEENSK_INS5_IJSC_SC_SC_EEENS5_IJNSA_ILi0EEES1M_S1M_EEEEENS5_IJNS4_10UnderscoreES1P_S1P_EEEEENS4_13SM90_TMA_LOADENS4_14ComposedLayoutINS4_7SwizzleILi2ELi4ELi3EEENS4_25smem_sparse_ptr_flag_bitsILi2ELi16EEENSK_INS5_IJNS5_IJSC_SQ_EEENS5_IJSB_S13_EEEEEENS5_IJNS5_IJS1M_SG_EEESN_EEEEEEEvNS4_8identityENS4_23SM90_TMA_LOAD_MULTICASTENS1T_INS1U_ILi3ELi4ELi3EEENS4_18smem_ptr_flag_bitsILi16EEENSK_INS5_IJSQ_SG_EEENS5_IJSG_SC_EEEEEEEvS25_EENS_8epilogue10collective6detail29Sm90TmaWarpSpecializedAdapterINS2G_15DefaultEpilogueIfNS5_IJSC_llEEES2K_NS2F_6thread17LinearCombinationIfLi1EffLNS2L_9ScaleType4KindE0ELNS_15FloatRoundStyleE2EfEENS1_15EpilogueDefaultEEEEEvvEEEEvNT_6ParamsE:
[----:B------:R-:W-:Y:S01]  /*0000*/  LDC R1, c[0x0][0x28] ;  /* 0x00000a00ff017b82 */ /* 0x000fe20000000800 */
[----:B------:R-:W0:Y:S01]  /*0010*/  S2R R14, SR_TID.X ;  /* 0x00000000000e7919 */ /* 0x000e220000002100 */
[----:B------:R-:W-:Y:S01]  /*0020*/  ELECT P0, URZ, PT ;  /* 0x00000000003f782f */ /* 0x000fe20003800000 */
[----:B------:R-:W-:Y:S01]  /*0030*/  BSSY B0, `(.L_x_0) ;  /* 0x0000012000007945 */ /* 0x000fe20003800000 */
[--C-:B0-----:R-:W-:Y:S02]  /*0040*/  SHF.R.U32.HI R0, RZ, 0x5, R14.reuse ;  /* 0x00000005ff007819 */ /* 0x101fe4000001160e */
[----:B------:R-:W-:-:S03]  /*0050*/  SHF.R.U32.HI R4, RZ, 0x7, R14 ;  /* 0x00000007ff047819 */ /* 0x000fc6000001160e */
[----:B------:R-:W0:Y:S04]  /*0060*/  SHFL.IDX PT, R2, R0, RZ, 0x1f ;  /* 0x00001fff00027589 */ /* 0x000e2800000e0000 */
[----:B------:R1:W2:Y:S01]  /*0070*/  SHFL.IDX PT, R5, R4, RZ, 0x1f ;  /* 0x00001fff04057589 */ /* 0x0002a200000e0000 */
[----:B0-----:R-:W-:-:S13]  /*0080*/  ISETP.NE.OR P0, PT, R2, RZ, !P0 ;  /* 0x000000ff0200720c */ /* 0x001fda0004705670 */
[----:B-12---:R-:W-:Y:S05]  /*0090*/  @P0 BRA `(.L_x_1) ;  /* 0x00000000002c0947 */ /* 0x006fea0003800000 */
[----:B------:R-:W-:Y:S02]  /*00a0*/  ULDC.64 UR4, c[0x0][0x198] ;  /* 0x0000660000047ab9 */ /* 0x000fe40000000a00 */
[----:B------:R-:W-:Y:S02]  /*00b0*/  UIADD3 UR6, UP0, UR4, 0xf0, URZ ;  /* 0x000000f004067890 */ /* 0x000fe4000ff1e03f */
[----:B------:R-:W-:Y:S02]  /*00c0*/  UIADD3 UR8, UP1, UR4, 0x1f0, URZ ;  /* 0x000001f004087890 */ /* 0x000fe4000ff3e03f */
[----:B------:R-:W-:Y:S02]  /*00d0*/  UIADD3 UR4, UP2, UR4, 0x2f0, URZ ;  /* 0x000002f004047890 */ /* 0x000fe4000ff5e03f */
[----:B------:R-:W-:Y:S02]  /*00e0*/  UIADD3.X UR7, URZ, UR5, URZ, UP0, !UPT ;  /* 0x000000053f077290 */ /* 0x000fe400087fe43f */
[----:B------:R-:W-:-:S02]  /*00f0*/  UIADD3.X UR9, URZ, UR5, URZ, UP1, !UPT ;  /* 0x000000053f097290 */ /* 0x000fc40008ffe43f */
[----:B------:R-:W-:-:S05]  /*0100*/  UIADD3.X UR5, URZ, UR5, URZ, UP2, !UPT ;  /* 0x000000053f057290 */ /* 0x000fca00097fe43f */
[----:B------:R0:W-:Y:S02]  /*0110*/  UTMACCTL.PF [UR6] ;  /* 0x00000000060079b9 */ /* 0x0001e40008040000 */
[----:B------:R0:W-:Y:S02]  /*0120*/  UTMACCTL.PF [UR8] ;  /* 0x00000000080079b9 */ /* 0x0001e40008040000 */
[----:B------:R0:W-:Y:S02]  /*0130*/  UTMACCTL.PF [UR4] ;  /* 0x00000000040079b9 */ /* 0x0001e40008040000 */
[----:B0-----:R-:W-:Y:S01]  /*0140*/  NOP ;  /* 0x0000000000007918 */ /* 0x001fe20000000000 */
.L_x_1:
[----:B------:R-:W-:Y:S05]  /*0150*/  BSYNC B0 ;  /* 0x0000000000007941 */ /* 0x000fea0003800000 */
.L_x_0:
[----:B------:R-:W0:Y:S02]  /*0160*/  SHFL.IDX PT, R6, R0, RZ, 0x1f ;  /* 0x00001fff00067589 */ /* 0x000e2400000e0000 */
[----:B0-----:R-:W-:-:S13]  /*0170*/  ISETP.NE.AND P0, PT, R6, RZ, PT ;  /* 0x000000ff0600720c */ /* 0x001fda0003f05270 */
[----:B------:R-:W-:Y:S05]  /*0180*/  @P0 BRA `(.L_x_2) ;  /* 0x0000000000680947 */ /* 0x000fea0003800000 */
[----:B------:R-:W0:Y:S01]  /*0190*/  S2UR UR8, SR_CgaCtaId ;  /* 0x00000000000879c3 */ /* 0x000e220000008800 */
[----:B------:R-:W-:Y:S01]  /*01a0*/  UMOV UR4, 0x400 ;  /* 0x0000040000047882 */ /* 0x000fe20000000000 */
[----:B------:R-:W-:Y:S01]  /*01b0*/  UMOV UR5, 0x1 ;  /* 0x0000000100057882 */ /* 0x000fe20000000000 */
[----:B------:R-:W-:Y:S01]  /*01c0*/  UMOV UR6, 0x2 ;  /* 0x0000000200067882 */ /* 0x000fe20000000000 */
[----:B------:R-:W-:Y:S01]  /*01d0*/  ELECT P0, URZ, PT ;  /* 0x00000000003f782f */ /* 0x000fe20003800000 */
[----:B------:R-:W-:-:S04]  /*01e0*/  UIADD3 UR6, -UR6, 0x100000, URZ ;  /* 0x0010000006067890 */ /* 0x000fc8000fffe13f */
[----:B------:R-:W-:Y:S02]  /*01f0*/  USHF.L.U32 UR7, UR6, 0xb, URZ ;  /* 0x0000000b06077899 */ /* 0x000fe4000800063f */
[----:B------:R-:W-:Y:S02]  /*0200*/  USHF.L.U32 UR6, UR6, 0x1, URZ ;  /* 0x0000000106067899 */ /* 0x000fe4000800063f */
[----:B0-----:R-:W-:Y:S02]  /*0210*/  ULEA UR8, UR8, UR4, 0x18 ;  /* 0x0000000408087291 */ /* 0x001fe4000f8ec03f */
[----:B------:R-:W-:-:S04]  /*0220*/  UIADD3 UR4, -UR5, 0x100000, URZ ;  /* 0x0010000005047890 */ /* 0x000fc8000fffe13f */
[----:B------:R-:W-:Y:S02]  /*0230*/  USHF.L.U32 UR5, UR4, 0xb, URZ ;  /* 0x0000000b04057899 */ /* 0x000fe4000800063f */
[----:B------:R-:W-:Y:S01]  /*0240*/  USHF.L.U32 UR4, UR4, 0x1, URZ ;  /* 0x0000000104047899 */ /* 0x000fe2000800063f */
[----:B------:R-:W0:Y:S11]  /*0250*/  FENCE.VIEW.ASYNC.S ;  /* 0x00000000000073c6 */ /* 0x000e360000000000 */
[----:B0-----:R0:W1:Y:S01]  /*0260*/  SYNCS.EXCH.64 URZ, [UR8], UR4 ;  /* 0x00000004083f75b2 */ /* 0x0010620008000100 */
[----:B------:R0:W2:Y:S01]  /*0270*/  SYNCS.EXCH.64 URZ, [UR8+0x30], UR6 ;  /* 0x00003006083f75b2 */ /* 0x0000a20008000100 */
[----:B------:R0:W3:Y:S01]  /*0280*/  SYNCS.EXCH.64 URZ, [UR8+0x8], UR4 ;  /* 0x00000804083f75b2 */ /* 0x0000e20008000100 */
[----:B------:R0:W4:Y:S01]  /*0290*/  SYNCS.EXCH.64 URZ, [UR8+0x38], UR6 ;  /* 0x00003806083f75b2 */ /* 0x0001220008000100 */
[----:B------:R0:W0:Y:S01]  /*02a0*/  SYNCS.EXCH.64 URZ, [UR8+0x10], UR4 ;  /* 0x00001004083f75b2 */ /* 0x0000220008000100 */
[----:B------:R0:W0:Y:S01]  /*02b0*/  SYNCS.EXCH.64 URZ, [UR8+0x40], UR6 ;  /* 0x00004006083f75b2 */ /* 0x0000220008000100 */
[----:B------:R0:W0:Y:S01]  /*02c0*/  SYNCS.EXCH.64 URZ, [UR8+0x18], UR4 ;  /* 0x00001804083f75b2 */ /* 0x0000220008000100 */
[----:B------:R0:W0:Y:S01]  /*02d0*/  SYNCS.EXCH.64 URZ, [UR8+0x48], UR6 ;  /* 0x00004806083f75b2 */ /* 0x0000220008000100 */
[----:B------:R0:W0:Y:S01]  /*02e0*/  SYNCS.EXCH.64 URZ, [UR8+0x20], UR4 ;  /* 0x00002004083f75b2 */ /* 0x0000220008000100 */
[----:B------:R0:W0:Y:S01]  /*02f0*/  SYNCS.EXCH.64 URZ, [UR8+0x50], UR6 ;  /* 0x00005006083f75b2 */ /* 0x0000220008000100 */
[----:B------:R0:W0:Y:S01]  /*0300*/  SYNCS.EXCH.64 URZ, [UR8+0x28], UR4 ;  /* 0x00002804083f75b2 */ /* 0x0000220008000100 */
[----:B------:R0:W0:Y:S01]  /*0310*/  SYNCS.EXCH.64 URZ, [UR8+0x58], UR6 ;  /* 0x00005806083f75b2 */ /* 0x0000220008000100 */
[----:B------:R-:W-:Y:S01]  /*0320*/  NOP ;  /* 0x0000000000007918 */ /* 0x000fe20000000000 */
.L_x_2:
[----:B------:R-:W-:Y:S01]  /*0330*/  SHF.R.S32.HI R3, RZ, 0x1f, R14 ;  /* 0x0000001fff037819 */ /* 0x000fe2000001140e */
[----:B------:R-:W5:Y:S01]  /*0340*/  SHFL.IDX PT, R7, R0, RZ, 0x1f ;  /* 0x00001fff00077589 */ /* 0x000f6200000e0000 */
[----:B------:R-:W1:Y:S01]  /*0350*/  S2UR UR12, SR_CTAID.X ;  /* 0x00000000000c79c3 */ /* 0x000e620000002500 */
[----:B------:R-:W-:Y:S02]  /*0360*/  ELECT P0, URZ, PT ;  /* 0x00000000003f782f */ /* 0x000fe40003800000 */
[----:B------:R-:W-:Y:S01]  /*0370*/  LEA.HI R3, R3, R14, RZ, 0x7 ;  /* 0x0000000e03037211 */ /* 0x000fe200078f38ff */
[----:B------:R1:W2:Y:S01]  /*0380*/  SHFL.IDX PT, R9, R0, RZ, 0x1f ;  /* 0x00001fff00097589 */ /* 0x0002a200000e0000 */
[----:B------:R-:W-:Y:S01]  /*0390*/  ELECT P1, URZ, PT ;  /* 0x00000000003f782f */ /* 0x000fe20003820000 */
[----:B------:R-:W-:Y:S01]  /*03a0*/  NOP ;  /* 0x0000000000007918 */ /* 0x000fe20000000000 */
[----:B------:R-:W-:Y:S01]  /*03b0*/  LOP3.LUT R3, R3, 0xffffff80, RZ, 0xc0, !PT ;  /* 0xffffff8003037812 */ /* 0x000fe200078ec0ff */
[----:B------:R-:W3:Y:S01]  /*03c0*/  S2R R16, SR_CTAID.Y ;  /* 0x0000000000107919 */ /* 0x000ee20000002600 */
[----:B0-----:R-:W-:Y:S01]  /*03d0*/  ULDC UR4, c[0x0][0x150] ;  /* 0x0000540000047ab9 */ /* 0x001fe20000000800 */
[----:B------:R-:W0:Y:S01]  /*03e0*/  LDC R11, c[0x0][0x144] ;  /* 0x00005100ff0b7b82 */ /* 0x000e220000000800 */
[----:B------:R-:W-:Y:S01]  /*03f0*/  UMOV UR11, 0x80 ;  /* 0x00000080000b7882 */ /* 0x000fe20000000000 */
[----:B------:R-:W-:Y:S01]  /*0400*/  IMAD.IADD R15, R14, 0x1, -R3 ;  /* 0x000000010e0f7824 */ /* 0x000fe200078e0a03 */
[----:B------:R-:W4:Y:S01]  /*0410*/  SHFL.IDX PT, R4, R4, RZ, 0x1f ;  /* 0x00001fff04047589 */ /* 0x000f2200000e0000 */
[----:B------:R-:W-:Y:S01]  /*0420*/  NOP ;  /* 0x0000000000007918 */ /* 0x000fe20000000000 */
[----:B------:R-:W-:-:S02]  /*0430*/  VIADD R40, R5, 0xffffffff ;  /* 0xffffffff05287836 */ /* 0x000fc40000000000 */
[----:B------:R-:W-:Y:S01]  /*0440*/  SHF.R.S32.HI R18, RZ, 0x1f, R15 ;  /* 0x0000001fff127819 */ /* 0x000fe2000001140f */
[----:B------:R-:W4:Y:S01]  /*0450*/  LDC R25, c[0x0][0x148] ;  /* 0x00005200ff197b82 */ /* 0x000f220000000800 */
[----:B------:R-:W-:Y:S01]  /*0460*/  IMAD.MOV.U32 R12, RZ, RZ, 0x1 ;  /* 0x00000001ff0c7424 */ /* 0x000fe200078e00ff */
[----:B------:R-:W-:Y:S02]  /*0470*/  ISETP.GE.U32.AND P4, PT, R40, 0x2, PT ;  /* 0x000000022800780c */ /* 0x000fe40003f86070 */
[----:B------:R-:W-:Y:S02]  /*0480*/  LEA.HI R3, R18, R15, RZ, 0x3 ;  /* 0x0000000f12037211 */ /* 0x000fe400078f18ff */
[----:B-----5:R-:W-:Y:S02]  /*0490*/  ISETP.NE.OR P0, PT, R7, RZ, !P0 ;  /* 0x000000ff0700720c */ /* 0x020fe40004705670 */
[--C-:B------:R-:W-:Y:S02]  /*04a0*/  SHF.R.S32.HI R7, RZ, 0x3, R3.reuse ;  /* 0x00000003ff077819 */ /* 0x100fe40000011403 */
[----:B------:R-:W-:-:S02]  /*04b0*/  SHF.R.S32.HI R8, RZ, 0x1f, R3 ;  /* 0x0000001fff087819 */ /* 0x000fc40000011403 */
[----:B------:R-:W-:Y:S02]  /*04c0*/  SHF.R.S32.HI R3, RZ, 0x1f, R6 ;  /* 0x0000001fff037819 */ /* 0x000fe40000011406 */
[----:B------:R-:W-:Y:S02]  /*04d0*/  LEA.HI R8, R8, R7, RZ, 0x2 ;  /* 0x0000000708087211 */ /* 0x000fe400078f10ff */
[----:B------:R-:W-:Y:S02]  /*04e0*/  LEA.HI R3, R3, R6, RZ, 0x2 ;  /* 0x0000000603037211 */ /* 0x000fe400078f10ff */
[----:B------:R-:W-:Y:S01]  /*04f0*/  LOP3.LUT R8, R8, 0xfffffffc, RZ, 0xc0, !PT ;  /* 0xfffffffc08087812 */ /* 0x000fe200078ec0ff */
[----:B------:R-:W-:Y:S01]  /*0500*/  VOTEU.ALL UP0, P0 ;  /* 0x00000000003f7886 */ /* 0x000fe20000000000 */
[----:B------:R-:W-:Y:S02]  /*0510*/  LOP3.LUT R3, R3, 0x3ffffffc, RZ, 0xc0, !PT ;  /* 0x3ffffffc03037812 */ /* 0x000fe400078ec0ff */
[----:B-1----:R-:W-:Y:S01]  /*0520*/  I2FP.F32.U32 R0, UR12 ;  /* 0x0000000c00007c45 */ /* 0x002fe20008201000 */
[----:B------:R-:W-:Y:S01]  /*0530*/  IMAD.IADD R8, R7, 0x1, -R8 ;  /* 0x0000000107087824 */ /* 0x000fe200078e0a08 */
[----:B--2---:R-:W-:Y:S01]  /*0540*/  ISETP.NE.OR P1, PT, R9, RZ, !P1 ;  /* 0x000000ff0900720c */ /* 0x004fe20004f25670 */
[----:B------:R-:W-:Y:S01]  /*0550*/  IMAD.IADD R3, R6, 0x1, -R3 ;  /* 0x0000000106037824 */ /* 0x000fe200078e0a03 */
[----:B------:R-:W1:Y:S01]  /*0560*/  @!UP0 S2UR UR7, SR_CgaCtaId ;  /* 0x00000000000789c3 */ /* 0x000e620000008800 */
[----:B------:R-:W-:Y:S01]  /*0570*/  FMUL R10, R0, UR4 ;  /* 0x00000004000a7c20 */ /* 0x000fe20008400000 */
[----:B------:R-:W-:Y:S01]  /*0580*/  ULDC UR4, c[0x0][0x154] ;  /* 0x0000550000047ab9 */ /* 0x000fe20000000800 */
[----:B------:R-:W-:Y:S01]  /*0590*/  IMAD R8, R3, 0x4, R8 ;  /* 0x0000000403087824 */ /* 0x000fe200078e0208 */
[----:B------:R-:W-:Y:S01]  /*05a0*/  SHF.R.S32.HI R3, RZ, 0x1f, R2 ;  /* 0x0000001fff037819 */ /* 0x000fe20000011402 */
[----:B------:R-:W-:-:S02]  /*05b0*/  @!UP0 UMOV UR6, 0x400 ;  /* 0x0000040000068882 */ /* 0x000fc40000000000 */
[----:B------:R-:W2:Y:S01]  /*05c0*/  F2I.U32.TRUNC.NTZ R10, R10 ;  /* 0x0000000a000a7305 */ /* 0x000ea2000020f000 */
[----:B------:R-:W-:Y:S01]  /*05d0*/  LEA.HI R3, R3, R2, RZ, 0x2 ;  /* 0x0000000203037211 */ /* 0x000fe200078f10ff */
[C---:B------:R-:W-:Y:S01]  /*05e0*/  IMAD.SHL.U32 R13, R8.reuse, 0x4, RZ ;  /* 0x00000004080d7824 */ /* 0x040fe200078e00ff */
[----:B------:R-:W-:Y:S01]  /*05f0*/  LEA.HI R0, R8, R8, RZ, 0x1 ;  /* 0x0000000808007211 */ /* 0x000fe200078f08ff */
[----:B------:R-:W-:Y:S01]  /*0600*/  VOTEU.ALL UP1, P1 ;  /* 0x00000000003f7886 */ /* 0x000fe20000820000 */
[----:B------:R-:W-:Y:S01]  /*0610*/  LOP3.LUT R3, R3, 0xfffffffc, RZ, 0xc0, !PT ;  /* 0xfffffffc03037812 */ /* 0x000fe200078ec0ff */
[----:B------:R-:W-:Y:S01]  /*0620*/  VOTEU.ALL UP2, P1 ;  /* 0x00000000003f7886 */ /* 0x000fe20000840000 */
[----:B------:R-:W-:Y:S01]  /*0630*/  LOP3.LUT R7, R0, 0xfffffffe, RZ, 0xc0, !PT ;  /* 0xfffffffe00077812 */ /* 0x000fe200078ec0ff */
[----:B------:R-:W-:Y:S01]  /*0640*/  VOTEU.ALL UP3, P1 ;  /* 0x00000000003f7886 */ /* 0x000fe20000860000 */
[----:B------:R-:W5:Y:S01]  /*0650*/  @!UP1 S2UR UR10, SR_CgaCtaId ;  /* 0x00000000000a99c3 */ /* 0x000f620000008800 */
[----:B------:R-:W-:Y:S01]  /*0660*/  IMAD.IADD R19, R2, 0x1, -R3 ;  /* 0x0000000102137824 */ /* 0x000fe200078e0a03 */
[----:B---3--:R-:W-:Y:S01]  /*0670*/  I2FP.F32.U32 R0, R16 ;  /* 0x0000001000007245 */ /* 0x008fe20000201000 */
[C---:B------:R-:W-:Y:S01]  /*0680*/  IMAD.IADD R7, R8.reuse, 0x1, -R7 ;  /* 0x0000000108077824 */ /* 0x040fe200078e0a07 */
[----:B------:R-:W-:Y:S01]  /*0690*/  @!UP1 UMOV UR9, 0x400 ;  /* 0x0000040000099882 */ /* 0x000fe20000000000 */
[----:B------:R-:W-:Y:S01]  /*06a0*/  LOP3.LUT R13, R8, 0xc, R13, 0x78, !PT ;  /* 0x0000000c080d7812 */ /* 0x000fe200078e780d */
[----:B--2---:R-:W-:-:S02]  /*06b0*/  IMAD.MOV R24, RZ, RZ, -R10 ;  /* 0x000000ffff187224 */ /* 0x004fc400078e0a0a */
[----:B------:R-:W-:Y:S01]  /*06c0*/  FMUL R0, R0, UR4 ;  /* 0x0000000400007c20 */ /* 0x000fe20008400000 */
[----:B------:R-:W2:Y:S01]  /*06d0*/  LDC R2, c[0x0][0x140] ;  /* 0x00005000ff027b82 */ /* 0x000ea20000000800 */
[----:B------:R-:W-:Y:S01]  /*06e0*/  UMOV UR4, 0x20 ;  /* 0x0000002000047882 */ /* 0x000fe20000000000 */
[----:B0-----:R-:W-:Y:S01]  /*06f0*/  IMAD R24, R11, R24, UR12 ;  /* 0x0000000c0b187e24 */ /* 0x001fe2000f8e0218 */
[----:B------:R-:W-:-:S04]  /*0700*/  @!UP0 UIADD3 UR4, -UR4, 0x100000, URZ ;  /* 0x0010000004048890 */ /* 0x000fc8000fffe13f */
[----:B------:R-:W-:Y:S02]  /*0710*/  @!UP0 USHF.L.U32 UR5, UR4, 0xb, URZ ;  /* 0x0000000b04058899 */ /* 0x000fe4000800063f */
[----:B------:R-:W-:Y:S01]  /*0720*/  @!UP0 USHF.L.U32 UR4, UR4, 0x1, URZ ;  /* 0x0000000104048899 */ /* 0x000fe2000800063f */
[----:B------:R-:W-:Y:S01]  /*0730*/  ISETP.NE.AND P2, PT, R19, 0x3, PT ;  /* 0x000000031300780c */ /* 0x000fe20003f45270 */
[----:B------:R-:W0:Y:S01]  /*0740*/  F2I.U32.TRUNC.NTZ R0, R0 ;  /* 0x0000000000007305 */ /* 0x000e22000020f000 */
[----:B-1----:R-:W-:Y:S01]  /*0750*/  @!UP0 ULEA UR8, UR7, UR6, 0x18 ;  /* 0x0000000607088291 */ /* 0x002fe2000f8ec03f */
[----:B------:R-:W-:Y:S01]  /*0760*/  ISETP.NE.AND P3, PT, R7, R24, PT ;  /* 0x000000180700720c */ /* 0x000fe20003f65270 */
[----:B------:R-:W-:-:S04]  /*0770*/  @!UP1 UIADD3 UR6, -UR11, 0x100000, URZ ;  /* 0x001000000b069890 */ /* 0x000fc8000fffe13f */
[----:B------:R-:W-:Y:S02]  /*0780*/  @!UP1 USHF.L.U32 UR7, UR6, 0xb, URZ ;  /* 0x0000000b06079899 */ /* 0x000fe4000800063f */
[----:B------:R-:W-:Y:S01]  /*0790*/  @!UP1 USHF.L.U32 UR6, UR6, 0x1, URZ ;  /* 0x0000000106069899 */ /* 0x000fe2000800063f */
[----:B------:R-:W-:Y:S01]  /*07a0*/  VOTEU.ALL UP4, P1 ;  /* 0x00000000003f7886 */ /* 0x000fe20000880000 */
[----:B------:R-:W-:Y:S01]  /*07b0*/  VOTEU.ALL UP5, P1 ;  /* 0x00000000003f7886 */ /* 0x000fe200008a0000 */
[----:B------:R-:W-:Y:S01]  /*07c0*/  VOTEU.ALL UP0, P0 ;  /* 0x00000000003f7886 */ /* 0x000fe20000000000 */
[----:B-----5:R-:W-:Y:S01]  /*07d0*/  @!UP1 ULEA UR9, UR10, UR9, 0x18 ;  /* 0x000000090a099291 */ /* 0x020fe2000f8ec03f */
[----:B------:R-:W-:Y:S01]  /*07e0*/  VOTEU.ALL UP1, P0 ;  /* 0x00000000003f7886 */ /* 0x000fe20000020000 */
[----:B------:R-:W-:Y:S01]  /*07f0*/  ISETP.EQ.OR P0, PT, R19, RZ, !P2 ;  /* 0x000000ff1300720c */ /* 0x000fe20005702670 */
[----:B0-----:R-:W-:Y:S01]  /*0800*/  IMAD.MOV R26, RZ, RZ, -R0 ;  /* 0x000000ffff1a7224 */ /* 0x001fe200078e0a00 */
[----:B------:R-:W-:Y:S01]  /*0810*/  @P3 LEA.HI R0, R13, R13, RZ, 0x1 ;  /* 0x0000000d0d003211 */ /* 0x000fe200078f08ff */
[----:B------:R-:W0:Y:S02]  /*0820*/  FENCE.VIEW.ASYNC.S ;  /* 0x00000000000073c6 */ /* 0x000e240000000000 */
[----:B0-----:R-:W0:Y:S01]  /*0830*/  @!UP0 SYNCS.EXCH.64 URZ, [UR8+0x90], UR4 ;  /* 0x00009004083f85b2 */ /* 0x001e220008000100 */
[----:B------:R-:W-:Y:S01]  /*0840*/  ISETP.EQ.AND P0, PT, R5, RZ, P0 ;  /* 0x000000ff0500720c */ /* 0x000fe20000702270 */
[----:B----4-:R-:W-:Y:S01]  /*0850*/  IMAD R3, R25, R26, R16 ;  /* 0x0000001a19037224 */ /* 0x010fe200078e0210 */
[----:B--2---:R-:W-:-:S02]  /*0860*/  ISETP.EQ.U32.AND P1, PT, R2, 0x1, PT ;  /* 0x000000010200780c */ /* 0x004fc40003f22070 */
[----:B------:R-:W-:Y:S02]  /*0870*/  @P3 SHF.R.S32.HI R0, RZ, 0x1, R0 ;  /* 0x00000001ff003819 */ /* 0x000fe40000011400 */
[----:B------:R-:W-:Y:S02]  /*0880*/  SEL R7, RZ, 0x1, !P0 ;  /* 0x00000001ff077807 */ /* 0x000fe40004000000 */
[----:B------:R-:W-:Y:S02]  /*0890*/  @P3 ISETP.NE.AND P5, PT, R0, R3, PT ;  /* 0x000000030000320c */ /* 0x000fe40003fa5270 */
[----:B------:R-:W-:Y:S02]  /*08a0*/  ISETP.NE.AND P2, PT, R5, RZ, PT ;  /* 0x000000ff0500720c */ /* 0x000fe40003f45270 */
[----:B------:R-:W-:Y:S02]  /*08b0*/  SEL R7, R7, 0x2, P4 ;  /* 0x0000000207077807 */ /* 0x000fe40002000000 */
[----:B------:R-:W-:Y:S01]  /*08c0*/  @P3 SEL R12, RZ, 0x1, P5 ;  /* 0x00000001ff0c3807 */ /* 0x000fe20002800000 */
[----:B------:R1:W2:Y:S01]  /*08d0*/  @!UP1 SYNCS.EXCH.64 URZ, [UR8+0x98], UR4 ;  /* 0x00009804083f95b2 */ /* 0x0002a20008000100 */
[----:B------:R-:W-:Y:S01]  /*08e0*/  NOP ;  /* 0x0000000000007918 */ /* 0x000fe20000000000 */
[----:B-1----:R-:W-:Y:S01]  /*08f0*/  R2UR UR8, R4 ;  /* 0x00000000040872ca */ /* 0x002fe200000e0000 */
[----:B------:R1:W3:Y:S01]  /*0900*/  @!UP2 SYNCS.EXCH.64 URZ, [UR9+0x70], UR6 ;  /* 0x00007006093fa5b2 */ /* 0x0002e20008000100 */
[----:B------:R1:W4:Y:S01]  /*0910*/  @!UP3 SYNCS.EXCH.64 URZ, [UR9+0x78], UR6 ;  /* 0x00007806093fb5b2 */ /* 0x0003220008000100 */
[----:B------:R1:W0:Y:S01]  /*0920*/  @!UP4 SYNCS.EXCH.64 URZ, [UR9+0x80], UR6 ;  /* 0x00008006093fc5b2 */ /* 0x0002220008000100 */
[----:B------:R1:W0:Y:S01]  /*0930*/  @!UP5 SYNCS.EXCH.64 URZ, [UR9+0x88], UR6 ;  /* 0x00008806093fd5b2 */ /* 0x0002220008000100 */
[----:B------:R-:W-:Y:S01]  /*0940*/  NOP ;  /* 0x0000000000007918 */ /* 0x000fe20000000000 */
[----:B-1----:R-:W-:Y:S09]  /*0950*/  @!P1 BRA `(.L_x_3) ;  /* 0x0000000000089947 */ /* 0x002ff20003800000 */
[----:B0-234-:R-:W-:Y:S01]  /*0960*/  UCGABAR_ARV ;  /* 0x00000000000079c7 */ /* 0x01dfe20008000000 */
[----:B------:R-:W-:Y:S05]  /*0970*/  BRA `(.L_x_4) ;  /* 0x0000000000047947 */ /* 0x000fea0003800000 */
.L_x_3:
[----:B0-234-:R-:W-:Y:S01]  /*0980*/  NOP ;  /* 0x0000000000007918 */ /* 0x01dfe20000000000 */
.L_x_4:
[----:B------:R-:W-:Y:S01]  /*0990*/  ULDC.64 UR4, c[0x0][0x698] ;  /* 0x0001a60000047ab9 */ /* 0x000fe20000000a00 */
[----:B------:R-:W-:Y:S01]  /*09a0*/  ULDC.64 UR16, c[0x0][0x208] ;  /* 0x0000820000107ab9 */ /* 0x000fe20000000a00 */
[----:B------:R-:W-:-:S04]  /*09b0*/  ISETP.NE.U32.AND P0, PT, RZ, UR4, PT ;  /* 0x00000004ff007c0c */ /* 0x000fc8000bf05070 */
[----:B------:R-:W-:-:S13]  /*09c0*/  ISETP.NE.AND.EX P0, PT, RZ, UR5, PT, P0 ;  /* 0x00000005ff007c0c */ /* 0x000fda000bf05300 */
[----:B------:R-:W-:Y:S05]  /*09d0*/  @!P0 BRA `(.L_x_5) ;  /* 0x00000000001c8947 */ /* 0x000fea0003800000 */
[----:B------:R-:W0:Y:S02]  /*09e0*/  LDC.64 R2, c[0x0][0x698] ;  /* 0x0001a600ff027b82 */ /* 0x000e240000000a00 */
[----:B0-----:R-:W2:Y:S02]  /*09f0*/  LDG.E.64 R2, desc[UR16][R2.64] ;  /* 0x0000001002027981 */ /* 0x001ea4000c1e1b00 */
[----:B--2---:R-:W-:-:S04]  /*0a00*/  ISETP.NE.U32.AND P0, PT, R2, RZ, PT ;  /* 0x000000ff0200720c */ /* 0x004fc80003f05070 */
[----:B------:R-:W-:-:S13]  /*0a10*/  ISETP.NE.AND.EX P0, PT, R3, RZ, PT, P0 ;  /* 0x000000ff0300720c */ /* 0x000fda0003f05300 */
[----:B------:R-:W-:Y:S05]  /*0a20*/  @!P0 BRA `(.L_x_5) ;  /* 0x0000000000088947 */ /* 0x000fea0003800000 */
[----:B------:R0:W5:Y:S01]  /*0a30*/  LD.E R11, desc[UR16][R2.64] ;  /* 0x00000010020b7980 */ /* 0x000162000c101900 */
[----:B------:R-:W-:Y:S05]  /*0a40*/  BRA `(.L_x_6) ;  /* 0x0000000000207947 */ /* 0x000fea0003800000 */
.L_x_5:
[----:B------:R-:W-:Y:S02]  /*0a50*/  ULDC.64 UR4, c[0x0][0x688] ;  /* 0x0001a20000047ab9 */ /* 0x000fe40000000a00 */
[----:B------:R-:W-:-:S04]  /*0a60*/  ISETP.NE.U32.AND P0, PT, RZ, UR4, PT ;  /* 0x00000004ff007c0c */ /* 0x000fc8000bf05070 */
[----:B------:R-:W-:-:S13]  /*0a70*/  ISETP.NE.AND.EX P0, PT, RZ, UR5, PT, P0 ;  /* 0x00000005ff007c0c */ /* 0x000fda000bf05300 */
[----:B------:R-:W-:Y:S05]  /*0a80*/  @!P0 BRA `(.L_x_7) ;  /* 0x00000000000c8947 */ /* 0x000fea0003800000 */
[----:B------:R-:W0:Y:S02]  /*0a90*/  LDC.64 R2, c[0x0][0x688] ;  /* 0x0001a200ff027b82 */ /* 0x000e240000000a00 */
[----:B0-----:R1:W5:Y:S01]  /*0aa0*/  LDG.E R11, desc[UR16][R2.64] ;  /* 0x00000010020b7981 */ /* 0x001362000c1e1900 */
[----:B------:R-:W-:Y:S05]  /*0ab0*/  BRA `(.L_x_6) ;  /* 0x0000000000047947 */ /* 0x000fea0003800000 */
.L_x_7:
[----:B------:R-:W2:Y:S02]  /*0ac0*/  LDC R11, c[0x0][0x680] ;  /* 0x0001a000ff0b7b82 */ /* 0x000ea40000000800 */
.L_x_6:
[----:B------:R-:W-:Y:S02]  /*0ad0*/  ULDC.64 UR4, c[0x0][0x6a0] ;  /* 0x0001a80000047ab9 */ /* 0x000fe40000000a00 */
[----:B------:R-:W-:-:S04]  /*0ae0*/  ISETP.NE.U32.AND P0, PT, RZ, UR4, PT ;  /* 0x00000004ff007c0c */ /* 0x000fc8000bf05070 */
[----:B------:R-:W-:-:S13]  /*0af0*/  ISETP.NE.AND.EX P0, PT, RZ, UR5, PT, P0 ;  /* 0x00000005ff007c0c */ /* 0x000fda000bf05300 */
[----:B------:R-:W-:Y:S05]  /*0b00*/  @!P0 BRA `(.L_x_8) ;  /* 0x00000000001c8947 */ /* 0x000fea0003800000 */
[----:B01----:R-:W0:Y:S02]  /*0b10*/  LDC.64 R2, c[0x0][0x6a0] ;  /* 0x0001a800ff027b82 */ /* 0x003e240000000a00 */
[----:B0-----:R-:W3:Y:S02]  /*0b20*/  LDG.E.64 R2, desc[UR16][R2.64] ;  /* 0x0000001002027981 */ /* 0x001ee4000c1e1b00 */
[----:B---3--:R-:W-:-:S04]  /*0b30*/  ISETP.NE.U32.AND P0, PT, R2, RZ, PT ;  /* 0x000000ff0200720c */ /* 0x008fc80003f05070 */
[----:B------:R-:W-:-:S13]  /*0b40*/  ISETP.NE.AND.EX P0, PT, R3, RZ, PT, P0 ;  /* 0x000000ff0300720c */ /* 0x000fda0003f05300 */
[----:B------:R-:W-:Y:S05]  /*0b50*/  @!P0 BRA `(.L_x_8) ;  /* 0x0000000000088947 */ /* 0x000fea0003800000 */
[----:B------:R0:W5:Y:S01]  /*0b60*/  LD.E R10, desc[UR16][R2.64] ;  /* 0x00000010020a7980 */ /* 0x000162000c101900 */
[----:B------:R-:W-:Y:S05]  /*0b70*/  BRA `(.L_x_9) ;  /* 0x0000000000207947 */ /* 0x000fea0003800000 */
.L_x_8:
[----:B------:R-:W-:Y:S02]  /*0b80*/  ULDC.64 UR4, c[0x0][0x690] ;  /* 0x0001a40000047ab9 */ /* 0x000fe40000000a00 */
[----:B------:R-:W-:-:S04]  /*0b90*/  ISETP.NE.U32.AND P0, PT, RZ, UR4, PT ;  /* 0x00000004ff007c0c */ /* 0x000fc8000bf05070 */
[----:B------:R-:W-:-:S13]  /*0ba0*/  ISETP.NE.AND.EX P0, PT, RZ, UR5, PT, P0 ;  /* 0x00000005ff007c0c */ /* 0x000fda000bf05300 */
[----:B------:R-:W-:Y:S05]  /*0bb0*/  @!P0 BRA `(.L_x_10) ;  /* 0x00000000000c8947 */ /* 0x000fea0003800000 */
[----:B01----:R-:W0:Y:S02]  /*0bc0*/  LDC.64 R2, c[0x0][0x690] ;  /* 0x0001a400ff027b82 */ /* 0x003e240000000a00 */
[----:B0-----:R1:W5:Y:S01]  /*0bd0*/  LDG.E R10, desc[UR16][R2.64] ;  /* 0x00000010020a7981 */ /* 0x001362000c1e1900 */
[----:B------:R-:W-:Y:S05]  /*0be0*/  BRA `(.L_x_9) ;  /* 0x0000000000047947 */ /* 0x000fea0003800000 */
.L_x_10:
[----:B------:R-:W3:Y:S02]  /*0bf0*/  LDC R10, c[0x0][0x684] ;  /* 0x0001a100ff0a7b82 */ /* 0x000ee40000000800 */
.L_x_9:
[----:B------:R-:W4:Y:S01]  /*0c00*/  LDC R0, c[0x0][0x75c] ;  /* 0x0001d700ff007b82 */ /* 0x000f220000000800 */
[----:B------:R-:W-:Y:S01]  /*0c10*/  ULDC UR9, c[0x0][0x604] ;  /* 0x0001810000097ab9 */ /* 0x000fe20000000800 */
[----:B------:R-:W-:Y:S01]  /*0c20*/  ISETP.NE.AND P0, PT, R5, 0x2, PT ;  /* 0x000000020500780c */ /* 0x000fe20003f05270 */
[----:B------:R-:W-:Y:S01]  /*0c30*/  UIADD3 UR9, UR9, 0x1f, URZ ;  /* 0x0000001f09097890 */ /* 0x000fe2000fffe03f */
[----:B------:R-:W-:Y:S01]  /*0c40*/  IMAD.U32 R4, RZ, RZ, UR12 ;  /* 0x0000000cff047e24 */ /* 0x000fe2000f8e00ff */
[----:B------:R-:W-:Y:S01]  /*0c50*/  UMOV UR5, URZ ;  /* 0x0000003f00057c82 */ /* 0x000fe20008000000 */
[----:B------:R-:W-:Y:S01]  /*0c60*/  UMOV UR4, URZ ;  /* 0x0000003f00047c82 */ /* 0x000fe20008000000 */
[----:B------:R-:W-:-:S04]  /*0c70*/  USHF.R.S32.HI UR10, URZ, 0x1f, UR9 ;  /* 0x0000001f3f0a7899 */ /* 0x000fc80008011409 */
[----:B------:R-:W-:Y:S01]  /*0c80*/  ULEA.HI UR10, UR10, UR9, URZ, 0x5 ;  /* 0x000000090a0a7291 */ /* 0x000fe2000f8f283f */
[----:B----4-:R-:W-:-:S13]  /*0c90*/  ISETP.NE.AND P3, PT, R0, 0x1, PT ;  /* 0x000000010000780c */ /* 0x010fda0003f65270 */
[----:B01----:R-:W0:Y:S01]  /*0ca0*/  @P3 LDC R3, c[0x0][0x10] ;  /* 0x00000400ff033b82 */ /* 0x003e220000000800 */
[----:B------:R-:W-:Y:S02]  /*0cb0*/  @P3 IMAD.MOV.U32 R17, RZ, RZ, RZ ;  /* 0x000000ffff113224 */ /* 0x000fe400078e00ff */
[----:B------:R-:W-:-:S05]  /*0cc0*/  @P3 IMAD.MOV.U32 R5, RZ, RZ, RZ ;  /* 0x000000ffff053224 */ /* 0x000fca00078e00ff */
[----:B------:R-:W1:Y:S01]  /*0cd0*/  @!P3 LDC R9, c[0x0][0xc] ;  /* 0x00000300ff09bb82 */ /* 0x000e620000000800 */
[----:B------:R-:W-:Y:S01]  /*0ce0*/  ULDC UR6, c[0x0][0xc] ;  /* 0x0000030000067ab9 */ /* 0x000fe20000000800 */
[----:B------:R-:W-:Y:S02]  /*0cf0*/  ULDC UR7, c[0x0][0x10] ;  /* 0x0000040000077ab9 */ /* 0x000fe40000000800 */
[----:B------:R-:W-:-:S04]  /*0d00*/  UIMAD.WIDE.U32 UR6, UR6, UR7, URZ ;  /* 0x00000007060672a5 */ /* 0x000fc8000f8e003f */
[----:B------:R-:W4:Y:S01]  /*0d10*/  LDC R8, c[0x0][0x14] ;  /* 0x00000500ff087b82 */ /* 0x000f220000000800 */
[----:B0-----:R-:W-:Y:S01]  /*0d20*/  @P3 IMAD.WIDE.U32 R2, R3, UR12, R16 ;  /* 0x0000000c03023c25 */ /* 0x001fe2000f8e0010 */
[----:B------:R-:W-:-:S03]  /*0d30*/  ULDC.64 UR12, c[0x0][0x750] ;  /* 0x0001d400000c7ab9 */ /* 0x000fc60000000a00 */
[----:B------:R-:W-:Y:S02]  /*0d40*/  @P3 IMAD.IADD R3, R3, 0x1, R5 ;  /* 0x0000000103033824 */ /* 0x000fe400078e0205 */
[----:B------:R-:W-:Y:S02]  /*0d50*/  IMAD.MOV.U32 R5, RZ, RZ, RZ ;  /* 0x000000ffff057224 */ /* 0x000fe400078e00ff */
[----:B-1----:R-:W-:-:S04]  /*0d60*/  @!P3 IMAD.WIDE.U32 R4, R16, R9, R4 ;  /* 0x000000091004b225 */ /* 0x002fc800078e0004 */
[----:B------:R-:W-:Y:S02]  /*0d70*/  @!P3 IMAD.MOV.U32 R2, RZ, RZ, R4 ;  /* 0x000000ffff02b224 */ /* 0x000fe400078e0004 */
[C---:B----4-:R-:W-:Y:S02]  /*0d80*/  IMAD R21, R8.reuse, UR7, RZ ;  /* 0x0000000708157c24 */ /* 0x050fe4000f8e02ff */
[----:B------:R-:W-:Y:S01]  /*0d90*/  IMAD.WIDE.U32 R8, R8, UR6, RZ ;  /* 0x0000000608087c25 */ /* 0x000fe2000f8e00ff */
[----:B------:R-:W-:-:S03]  /*0da0*/  USHF.R.S32.HI UR6, URZ, 0x5, UR10 ;  /* 0x000000053f067899 */ /* 0x000fc6000801140a */
[----:B------:R-:W-:Y:S02]  /*0db0*/  @!P3 IMAD.MOV.U32 R3, RZ, RZ, R5 ;  /* 0x000000ffff03b224 */ /* 0x000fe400078e0005 */
[----:B------:R-:W-:Y:S01]  /*0dc0*/  IMAD.IADD R0, R9, 0x1, R21 ;  /* 0x0000000109007824 */ /* 0x000fe200078e0215 */
[----:B------:R-:W-:Y:S06]  /*0dd0*/  @P0 BRA `(.L_x_11) ;  /* 0x0000000000200947 */ /* 0x000fec0003800000 */
[----:B------:R-:W-:Y:S01]  /*0de0*/  UISETP.GE.U32.AND UP0, UPT, UR6, 0x6, UPT ;  /* 0x000000060600788c */ /* 0x000fe2000bf06070 */
[----:B------:R-:W-:Y:S01]  /*0df0*/  IADD3 R2, P0, R2, R8, RZ ;  /* 0x0000000802027210 */ /* 0x000fe20007f1e0ff */
[----:B------:R-:W-:-:S04]  /*0e00*/  UIMAD.WIDE.U32 UR4, UR6, -0x55555555, URZ ;  /* 0xaaaaaaab060478a5 */ /* 0x000fc8000f8e003f */
[----:B------:R-:W-:Y:S01]  /*0e10*/  USHF.R.U32.HI UR5, URZ, 0x2, UR5 ;  /* 0x000000023f057899 */ /* 0x000fe20008011605 */
[----:B------:R-:W-:Y:S02]  /*0e20*/  IMAD.X R3, R0, 0x1, R3, P0 ;  /* 0x0000000100037824 */ /* 0x000fe400000e0603 */
[----:B------:R-:W-:Y:S02]  /*0e30*/  UMOV UR4, URZ ;  /* 0x0000003f00047c82 */ /* 0x000fe40008000000 */
[----:B------:R-:W-:Y:S02]  /*0e40*/  @UP0 ULOP3.LUT UR4, UR5, 0x1, URZ, 0xc0, !UPT ;  /* 0x0000000105040892 */ /* 0x000fe4000f8ec03f */
[----:B------:R-:W-:-:S12]  /*0e50*/  UIMAD UR5, UR5, -0x6, UR6 ;  /* 0xfffffffa050578a4 */ /* 0x000fd8000f8e0206 */
.L_x_11:
[----:B------:R-:W-:Y:S01]  /*0e60*/  ISETP.GE.U32.AND P0, PT, R2, UR12, PT ;  /* 0x0000000c02007c0c */ /* 0x000fe2000bf06070 */
[----:B------:R-:W-:Y:S01]  /*0e70*/  IMAD.MOV.U32 R6, RZ, RZ, -0x1 ;  /* 0xffffffffff067424 */ /* 0x000fe200078e00ff */
[----:B------:R-:W-:Y:S01]  /*0e80*/  PRMT R20, RZ, 0x7610, R20 ;  /* 0x00007610ff147816 */ /* 0x000fe20000000014 */
[----:B------:R-:W-:Y:S01]  /*0e90*/  IMAD.MOV.U32 R5, RZ, RZ, -0x1 ;  /* 0xffffffffff057424 */ /* 0x000fe200078e00ff */
[----:B------:R-:W-:Y:S01]  /*0ea0*/  ISETP.GE.U32.AND.EX P0, PT, R3, UR13, PT, P0 ;  /* 0x0000000d03007c0c */ /* 0x000fe2000bf06100 */
[----:B------:R-:W-:-:S12]  /*0eb0*/  IMAD.MOV.U32 R4, RZ, RZ, -0x1 ;  /* 0xffffffffff047424 */ /* 0x000fd800078e00ff */
[----:B------:R-:W-:Y:S05]  /*0ec0*/  @P0 BRA `(.L_x_12) ;  /* 0x0000000400240947 */ /* 0x000fea0003800000 */
[----:B------:R-:W0:Y:S01]  /*0ed0*/  LDC.64 R28, c[0x0][0x728] ;  /* 0x0001ca00ff1c7b82 */ /* 0x000e220000000a00 */
[----:B------:R-:W-:Y:S02]  /*0ee0*/  IMAD.MOV.U32 R4, RZ, RZ, R2 ;  /* 0x000000ffff047224 */ /* 0x000fe400078e0002 */
[----:B------:R-:W-:-:S05]  /*0ef0*/  IMAD.MOV.U32 R5, RZ, RZ, R3 ;  /* 0x000000ffff057224 */ /* 0x000fca00078e0003 */
[----:B------:R-:W1:Y:S08]  /*0f00*/  LDC R6, c[0x0][0x730] ;  /* 0x0001cc00ff067b82 */ /* 0x000e700000000800 */
[----:B------:R-:W4:Y:S01]  /*0f10*/  LDC.64 R30, c[0x0][0x720] ;  /* 0x0001c800ff1e7b82 */ /* 0x000f220000000a00 */
[----:B0-----:R-:W-:-:S04]  /*0f20*/  ISETP.NE.U32.AND P0, PT, R28, RZ, PT ;  /* 0x000000ff1c00720c */ /* 0x001fc80003f05070 */
[----:B------:R-:W-:-:S13]  /*0f30*/  ISETP.NE.AND.EX P0, PT, R29, RZ, PT, P0 ;  /* 0x000000ff1d00720c */ /* 0x000fda0003f05300 */
[----:B-1--4-:R-:W-:Y:S05]  /*0f40*/  @!P0 BRA `(.L_x_13) ;  /* 0x0000000000288947 */ /* 0x012fea0003800000 */
[----:B------:R-:W0:Y:S02]  /*0f50*/  LDC R23, c[0x0][0x734] ;  /* 0x0001cd00ff177b82 */ /* 0x000e240000000800 */
[----:B0-----:R-:W-:-:S05]  /*0f60*/  IADD3 R23, P0, R2, R23, RZ ;  /* 0x0000001702177210 */ /* 0x001fca0007f1e0ff */
[----:B------:R-:W-:-:S04]  /*0f70*/  IMAD.X R27, RZ, RZ, R3, P0 ;  /* 0x000000ffff1b7224 */ /* 0x000fc800000e0603 */
[----:B------:R-:W-:-:S04]  /*0f80*/  IMAD.WIDE.U32 R4, R27, R28, RZ ;  /* 0x0000001c1b047225 */ /* 0x000fc800078e00ff */
[----:B------:R-:W-:-:S04]  /*0f90*/  IMAD.WIDE.U32 R20, P0, R23, R29, R4 ;  /* 0x0000001d17147225 */ /* 0x000fc80007800004 */
[----:B------:R-:W-:-:S04]  /*0fa0*/  IMAD.WIDE.U32 R4, R23, R28, RZ ;  /* 0x0000001c17047225 */ /* 0x000fc800078e00ff */
[----:B------:R-:W-:Y:S01]  /*0fb0*/  IMAD.X R23, RZ, RZ, RZ, P0 ;  /* 0x000000ffff177224 */ /* 0x000fe200000e06ff */
[----:B------:R-:W-:Y:S01]  /*0fc0*/  IADD3 RZ, P0, R5, R20, RZ ;  /* 0x0000001405ff7210 */ /* 0x000fe20007f1e0ff */
[----:B------:R-:W-:-:S04]  /*0fd0*/  IMAD.MOV.U32 R22, RZ, RZ, R21 ;  /* 0x000000ffff167224 */ /* 0x000fc800078e0015 */
[----:B------:R-:W-:-:S08]  /*0fe0*/  IMAD.WIDE.U32.X R4, R27, R29, R22, P0 ;  /* 0x0000001d1b047225 */ /* 0x000fd000000e0416 */
.L_x_13:
[----:B------:R-:W0:Y:S01]  /*0ff0*/  LDC.64 R32, c[0x0][0x740] ;  /* 0x0001d000ff207b82 */ /* 0x000e220000000a00 */
[-CC-:B------:R-:W-:Y:S01]  /*1000*/  SHF.R.U64 R36, R4, R6.reuse, R5.reuse ;  /* 0x0000000604247219 */ /* 0x180fe20000001205 */
[----:B------:R-:W-:Y:S01]  /*1010*/  IMAD.MOV.U32 R37, RZ, RZ, 0x1 ;  /* 0x00000001ff257424 */ /* 0x000fe200078e00ff */
[----:B------:R-:W-:Y:S02]  /*1020*/  SHF.R.U32.HI R4, RZ, R6, R5 ;  /* 0x00000006ff047219 */ /* 0x000fe40000011605 */
[----:B------:R-:W-:-:S03]  /*1030*/  IADD3 R21, P0, RZ, -R36, RZ ;  /* 0x80000024ff157210 */ /* 0x000fc60007f1e0ff */
[----:B------:R-:W1:Y:S02]  /*1040*/  LDC R20, c[0x0][0x718] ;  /* 0x0001c600ff147b82 */ /* 0x000e640000000800 */
[----:B------:R-:W-:-:S04]  /*1050*/  IMAD.X R5, RZ, RZ, ~R4, P0 ;  /* 0x000000ffff057224 */ /* 0x000fc800000e0e04 */
[-C--:B------:R-:W-:Y:S02]  /*1060*/  IMAD R6, R5, R30.reuse, RZ ;  /* 0x0000001e05067224 */ /* 0x080fe400078e02ff */
[----:B------:R-:W4:Y:S01]  /*1070*/  LDC R23, c[0x0][0x708] ;  /* 0x0001c200ff177b82 */ /* 0x000f220000000800 */
[----:B------:R-:W-:-:S04]  /*1080*/  IMAD.WIDE.U32 R4, R21, R30, R2 ;  /* 0x0000001e15047225 */ /* 0x000fc800078e0002 */
[----:B------:R-:W-:-:S03]  /*1090*/  IMAD R21, R21, R31, R6 ;  /* 0x0000001f15157224 */ /* 0x000fc600078e0206 */
[----:B------:R-:W2:Y:S01]  /*10a0*/  LDC R28, c[0x0][0x758] ;  /* 0x0001d600ff1c7b82 */ /* 0x000ea20000000800 */
[----:B------:R-:W-:Y:S01]  /*10b0*/  IMAD.IADD R5, R5, 0x1, R21 ;  /* 0x0000000105057824 */ /* 0x000fe200078e0215 */
[----:B0-----:R-:W-:Y:S01]  /*10c0*/  ISETP.NE.U32.AND P0, PT, R32, RZ, PT ;  /* 0x000000ff2000720c */ /* 0x001fe20003f05070 */
[----:B------:R-:W-:-:S03]  /*10d0*/  IMAD.MOV.U32 R21, RZ, RZ, -0x1 ;  /* 0xffffffffff157424 */ /* 0x000fc600078e00ff */
[----:B------:R-:W-:Y:S02]  /*10e0*/  ISETP.NE.AND.EX P0, PT, R33, RZ, PT, P0 ;  /* 0x000000ff2100720c */ /* 0x000fe40003f05300 */
[----:B------:R-:W0:Y:S01]  /*10f0*/  LDC R31, c[0x0][0x700] ;  /* 0x0001c000ff1f7b82 */ /* 0x000e220000000800 */
[-CC-:B-1----:R-:W-:Y:S02]  /*1100*/  SHF.R.U64 R29, R4, R20.reuse, R5.reuse ;  /* 0x00000014041d7219 */ /* 0x182fe40000001205 */
[----:B------:R-:W-:-:S05]  /*1110*/  SHF.R.U32.HI R4, RZ, R20, R5 ;  /* 0x00000014ff047219 */ /* 0x000fca0000011605 */
[----:B------:R-:W1:Y:S01]  /*1120*/  LDC R30, c[0x0][0x748] ;  /* 0x0001d200ff1e7b82 */ /* 0x000e620000000800 */
[-CC-:B----4-:R-:W-:Y:S02]  /*1130*/  SHF.R.U64 R39, R29, R23.reuse, R4.reuse ;  /* 0x000000171d277219 */ /* 0x190fe40000001204 */
[----:B------:R-:W-:-:S05]  /*1140*/  SHF.R.U32.HI R5, RZ, R23, R4 ;  /* 0x00000017ff057219 */ /* 0x000fca0000011604 */
[----:B------:R-:W4:Y:S01]  /*1150*/  LDC R35, c[0x0][0x738] ;  /* 0x0001ce00ff237b82 */ /* 0x000f220000000800 */
[-C--:B--2---:R-:W-:Y:S02]  /*1160*/  SHF.L.U32 R4, R21, R28.reuse, RZ ;  /* 0x0000001c15047219 */ /* 0x084fe400000006ff */
[--C-:B------:R-:W-:Y:S02]  /*1170*/  SHF.R.U64 R38, R39, R28, R5.reuse ;  /* 0x0000001c27267219 */ /* 0x100fe40000001205 */
[----:B------:R-:W-:Y:S02]  /*1180*/  LOP3.LUT R6, RZ, R4, RZ, 0x33, !PT ;  /* 0x00000004ff067212 */ /* 0x000fe400078e33ff */
[----:B------:R-:W-:Y:S01]  /*1190*/  SHF.R.U32.HI R5, RZ, R28, R5 ;  /* 0x0000001cff057219 */ /* 0x000fe20000011605 */
[----:B------:R-:W2:Y:S01]  /*11a0*/  LDC R34, c[0x0][0x710] ;  /* 0x0001c400ff227b82 */ /* 0x000ea20000000800 */
[----:B------:R-:W-:Y:S01]  /*11b0*/  IMAD.MOV.U32 R4, RZ, RZ, R38 ;  /* 0x000000ffff047224 */ /* 0x000fe200078e0026 */
[----:B------:R-:W-:Y:S06]  /*11c0*/  @!P0 BRA `(.L_x_14) ;  /* 0x0000000000288947 */ /* 0x000fec0003800000 */
[----:B------:R-:W3:Y:S02]  /*11d0*/  LDC R23, c[0x0][0x74c] ;  /* 0x0001d300ff177b82 */ /* 0x000ee40000000800 */
[----:B---3--:R-:W-:-:S05]  /*11e0*/  IADD3 R23, P0, R38, R23, RZ ;  /* 0x0000001726177210 */ /* 0x008fca0007f1e0ff */
        /* <DEDUP_REMOVED lines=8> */
.L_x_14:
[----:B-1----:R-:W-:Y:S01]  /*1270*/  SHF.R.U64 R17, R4, R30, R5 ;  /* 0x0000001e04117219 */ /* 0x002fe20000001205 */
[----:B------:R-:W-:Y:S01]  /*1280*/  @P3 IMAD R24, R25, R26, R16 ;  /* 0x0000001a19183224 */ /* 0x000fe200078e0210 */
[----:B------:R-:W-:Y:S02]  /*1290*/  SHF.L.U32 R4, R37, R28, RZ ;  /* 0x0000001c25047219 */ /* 0x000fe400000006ff */
[----:B------:R-:W-:Y:S01]  /*12a0*/  LOP3.LUT R5, R39, R6, RZ, 0xc0, !PT ;  /* 0x0000000627057212 */ /* 0x000fe200078ec0ff */
[----:B0-----:R-:W-:Y:S02]  /*12b0*/  VIADD R6, R31, 0xffffffff ;  /* 0xffffffff1f067836 */ /* 0x001fe40000000000 */
[----:B------:R-:W-:Y:S02]  /*12c0*/  IMAD.MOV R20, RZ, RZ, -R17 ;  /* 0x000000ffff147224 */ /* 0x000fe400078e0a11 */
[----:B------:R-:W-:Y:S01]  /*12d0*/  IMAD R5, R4, R17, R5 ;  /* 0x0000001104057224 */ /* 0x000fe200078e0205 */
[----:B------:R-:W-:Y:S01]  /*12e0*/  LOP3.LUT R17, R29, R6, RZ, 0xc0, !PT ;  /* 0x000000061d117212 */ /* 0x000fe200078ec0ff */
[----:B----4-:R-:W-:-:S02]  /*12f0*/  IMAD R4, R20, R35, R38 ;  /* 0x0000002314047224 */ /* 0x010fc400078e0226 */
[----:B--2---:R-:W-:Y:S02]  /*1300*/  IMAD R6, R5, R34, R24 ;  /* 0x0000002205067224 */ /* 0x004fe400078e0218 */
[----:B------:R-:W-:Y:S02]  /*1310*/  IMAD R17, R4, R31, R17 ;  /* 0x0000001f04117224 */ /* 0x000fe400078e0211 */
[----:B------:R-:W-:Y:S02]  /*1320*/  IMAD.MOV.U32 R20, RZ, RZ, 0x1 ;  /* 0x00000001ff147424 */ /* 0x000fe400078e00ff */
[----:B------:R-:W-:Y:S01]  /*1330*/  IMAD.MOV.U32 R4, RZ, RZ, R36 ;  /* 0x000000ffff047224 */ /* 0x000fe200078e0024 */
[----:B------:R-:W-:Y:S02]  /*1340*/  SEL R5, R17, R6, !P3 ;  /* 0x0000000611057207 */ /* 0x000fe40005800000 */
[----:B------:R-:W-:-:S07]  /*1350*/  SEL R6, R6, R17, !P3 ;  /* 0x0000001106067207 */ /* 0x000fce0005800000 */
.L_x_12:
[----:B------:R-:W-:Y:S05]  /*1360*/  @!P1 BRA `(.L_x_15) ;  /* 0x00000000000c9947 */ /* 0x000fea0003800000 */
[----:B------:R-:W-:Y:S01]  /*1370*/  UCGABAR_WAIT ;  /* 0x0000000000007dc7 */ /* 0x000fe20008000000 */
[----:B------:R-:W-:Y:S01]  /*1380*/  CCTL.IVALL ;  /* 0x00000000ff00798f */ /* 0x000fe20002000000 */
[----:B------:R-:W-:Y:S05]  /*1390*/  BRA `(.L_x_16) ;  /* 0x0000000000047947 */ /* 0x000fea0003800000 */
.L_x_15:
[----:B------:R-:W-:Y:S06]  /*13a0*/  BAR.SYNC.DEFER_BLOCKING 0x0 ;  /* 0x0000000000007b1d */ /* 0x000fec0000010000 */
.L_x_16:
[----:B------:R-:W-:Y:S05]  /*13b0*/  @!P2 BRA `(.L_x_17) ;  /* 0x000000a400a4a947 */ /* 0x000fea0003800000 */
[----:B------:R-:W-:-:S13]  /*13c0*/  ISETP.GT.U32.AND P0, PT, R40, 0x1, PT ;  /* 0x000000012800780c */ /* 0x000fda0003f04070 */
[----:B------:R-:W-:Y:S05]  /*13d0*/  @P0 EXIT ;  /* 0x000000000000094d */ /* 0x000fea0003800000 */
.L_x_18:
[----:B------:R-:W-:-:S08]  /*13e0*/  NOP ;  /* 0x0000000000007918 */ /* 0x000fd00000000000 */
[----:B------:R-:W0:Y:S02]  /*13f0*/  USETMAXREG.TRY_ALLOC.CTAPOOL UP0, 0xe8 ;  /* 0x000000e8000079c8 */ /* 0x000e240008000600 */
[----:B0-----:R-:W-:-:S13]  /*1400*/  PLOP3.LUT P0, PT, PT, PT, UP0, 0x80, 0x0 ;  /* 0x000000000000781c */ /* 0x001fda0003f0f008 */
[----:B------:R-:W-:Y:S05]  /*1410*/  @!P0 BRA `(.L_x_18) ;  /* 0xfffffffc00f08947 */ /* 0x000fea000383ffff */
[----:B------:R-:W-:-:S13]  /*1420*/  LOP3.LUT P0, RZ, R20, 0xff, RZ, 0xc0, !PT ;  /* 0x000000ff14ff7812 */ /* 0x000fda000780c0ff */
[----:B------:R-:W-:Y:S05]  /*1430*/  @!P0 EXIT ;  /* 0x000000000000894d */ /* 0x000fea0003800000 */
[CC--:B------:R-:W-:Y:S01]  /*1440*/  LEA.HI R16, R18.reuse, R15.reuse, RZ, 0x2 ;  /* 0x0000000f12107211 */ /* 0x0c0fe200078f10ff */
[----:B------:R-:W0:Y:S01]  /*1450*/  S2UR UR9, SR_CgaCtaId ;  /* 0x00000000000979c3 */ /* 0x000e220000008800 */
[----:B------:R-:W-:Y:S01]  /*1460*/  LEA.HI R18, R18, R15, RZ, 0x5 ;  /* 0x0000000f12127211 */ /* 0x000fe200078f28ff */
[----:B------:R-:W-:Y:S01]  /*1470*/  UIADD3 UR10, UR8, -0x1, URZ ;  /* 0xffffffff080a7890 */ /* 0x000fe2000fffe03f */
[--C-:B------:R-:W-:Y:S01]  /*1480*/  SHF.R.S32.HI R17, RZ, 0x2, R16.reuse ;  /* 0x00000002ff117819 */ /* 0x100fe20000011410 */
[----:B------:R-:W-:Y:S01]  /*1490*/  UMOV UR7, 0x400 ;  /* 0x0000040000077882 */ /* 0x000fe20000000000 */
[----:B------:R-:W-:Y:S01]  /*14a0*/  SHF.R.S32.HI R14, RZ, 0x1f, R16 ;  /* 0x0000001fff0e7819 */ /* 0x000fe20000011410 */
[----:B------:R-:W-:Y:S01]  /*14b0*/  UISETP.NE.AND UP0, UPT, UR10, URZ, UPT ;  /* 0x0000003f0a00728c */ /* 0x000fe2000bf05270 */
[----:B------:R-:W-:Y:S01]  /*14c0*/  LOP3.LUT R16, R16, 0xfffffffc, RZ, 0xc0, !PT ;  /* 0xfffffffc10107812 */ /* 0x000fe200078ec0ff */
[----:B------:R-:W-:Y:S01]  /*14d0*/  ULDC UR11, c[0x0][0x284] ;  /* 0x0000a100000b7ab9 */ /* 0x000fe20000000800 */
[----:B------:R-:W-:Y:S01]  /*14e0*/  LEA.HI R14, R14, R17, RZ, 0x3 ;  /* 0x000000110e0e7211 */ /* 0x000fe200078f18ff */
[----:B------:R-:W-:Y:S01]  /*14f0*/  USHF.L.U32 UR18, UR6, 0x1, URZ ;  /* 0x0000000106127899 */ /* 0x000fe2000800063f */
[C---:B------:R-:W-:Y:S01]  /*1500*/  LOP3.LUT P0, RZ, R15.reuse, 0x7, RZ, 0xc0, !PT ;  /* 0x000000070fff7812 */ /* 0x040fe2000780c0ff */
[----:B------:R-:W-:Y:S01]  /*1510*/  IMAD.IADD R16, R15, 0x1, -R16 ;  /* 0x000000010f107824 */ /* 0x000fe200078e0a10 */
[----:B------:R-:W-:-:S02]  /*1520*/  LOP3.LUT R20, R14, 0xfffffff8, RZ, 0xc0, !PT ;  /* 0xfffffff80e147812 */ /* 0x000fc400078ec0ff */
[----:B------:R-:W-:Y:S02]  /*1530*/  LEA.HI R14, R15, R15, RZ, 0x1 ;  /* 0x0000000f0f0e7211 */ /* 0x000fe400078f08ff */
[----:B------:R-:W-:Y:S01]  /*1540*/  ISETP.LT.U32.AND P0, PT, R13, 0x2, !P0 ;  /* 0x000000020d00780c */ /* 0x000fe20004701070 */
[----:B------:R-:W-:Y:S01]  /*1550*/  IMAD.IADD R20, R17, 0x1, -R20 ;  /* 0x0000000111147824 */ /* 0x000fe200078e0a14 */
[----:B------:R-:W-:Y:S02]  /*1560*/  LOP3.LUT R14, R14, 0x7ffffe, RZ, 0xc0, !PT ;  /* 0x007ffffe0e0e7812 */ /* 0x000fe400078ec0ff */
[----:B------:R-:W-:Y:S02]  /*1570*/  SHF.R.S32.HI R17, RZ, 0x5, R18 ;  /* 0x00000005ff117819 */ /* 0x000fe40000011412 */
[----:B------:R-:W-:Y:S01]  /*1580*/  LOP3.LUT R164, R7, 0x1, RZ, 0xfc, !PT ;  /* 0x0000000107a47812 */ /* 0x000fe200078efcff */
[----:B------:R-:W-:Y:S01]  /*1590*/  IMAD.IADD R14, R15, 0x1, -R14 ;  /* 0x000000010f0e7824 */ /* 0x000fe200078e0a0e */
[----:B0-----:R-:W-:Y:S01]  /*15a0*/  ULEA UR7, UR9, UR7, 0x18 ;  /* 0x0000000709077291 */ /* 0x001fe2000f8ec03f */
[C---:B------:R-:W-:Y:S01]  /*15b0*/  IMAD R18, R17.reuse, -0x10, -R20 ;  /* 0xfffffff011127824 */ /* 0x040fe200078e0a14 */
[----:B------:R-:W-:Y:S01]  /*15c0*/  USHF.L.U32 UR9, UR10, 0x3, URZ ;  /* 0x000000030a097899 */ /* 0x000fe2000800063f */
[C---:B------:R-:W-:Y:S01]  /*15d0*/  IMAD R19, R17.reuse, 0x2, R14 ;  /* 0x0000000211137824 */ /* 0x040fe200078e020e */
[----:B------:R-:W-:Y:S01]  /*15e0*/  USEL UR10, URZ, 0x1, UP0 ;  /* 0x000000013f0a7887 */ /* 0x000fe20008000000 */
[--C-:B------:R-:W-:Y:S01]  /*15f0*/  IMAD R14, R17, 0x10, R20.reuse ;  /* 0x00000010110e7824 */ /* 0x100fe200078e0214 */
[----:B------:R-:W-:Y:S01]  /*1600*/  VIMNMX R17, RZ, UR6, PT ;  /* 0x00000006ff117c48 */ /* 0x000fe2000bfe0100 */
[----:B------:R-:W-:Y:S01]  /*1610*/  IMAD R15, R19, 0x8, R20 ;  /* 0x00000008130f7824 */ /* 0x000fe200078e0214 */
[----:B------:R-:W-:Y:S01]  /*1620*/  ULOP3.LUT UR9, UR9, 0x8, URZ, 0xc0, !UPT ;  /* 0x0000000809097892 */ /* 0x000fe2000f8ec03f */
[----:B------:R-:W-:Y:S01]  /*1630*/  SEL R19, RZ, 0x1, !P0 ;  /* 0x00000001ff137807 */ /* 0x000fe20004000000 */
[----:B------:R-:W-:Y:S01]  /*1640*/  UIADD3 UR19, UR7, 0x70, URZ ;  /* 0x0000007007137890 */ /* 0x000fe2000fffe03f */
[----:B------:R-:W-:Y:S01]  /*1650*/  IMAD.SHL.U32 R20, R15, 0x40, RZ ;  /* 0x000000400f147824 */ /* 0x000fe200078e00ff */
[----:B------:R-:W-:Y:S01]  /*1660*/  IADD3 R17, -R17, UR6, RZ ;  /* 0x0000000611117c10 */ /* 0x000fe2000fffe1ff */
[----:B------:R-:W-:Y:S01]  /*1670*/  IMAD.U32 R165, RZ, RZ, UR10 ;  /* 0x0000000affa57e24 */ /* 0x000fe2000f8e00ff */
[----:B------:R-:W-:Y:S01]  /*1680*/  SHF.R.S32.HI R15, RZ, 0x1f, R14 ;  /* 0x0000001fff0f7819 */ /* 0x000fe2000001140e */
[----:B------:R-:W-:Y:S01]  /*1690*/  VIADD R18, R18, UR11 ;  /* 0x0000000b12127c36 */ /* 0x000fe20008000000 */
[----:B------:R-:W-:Y:S01]  /*16a0*/  SHF.R.S32.HI R20, RZ, 0x3, R20 ;  /* 0x00000003ff147819 */ /* 0x000fe20000011414 */
[----:B------:R-:W-:-:S02]  /*16b0*/  ULOP3.LUT UR20, UR9, 0x8, URZ, 0x3c, !UPT ;  /* 0x0000000809147892 */ /* 0x000fc4000f8e3c3f */
[----:B------:R-:W-:Y:S02]  /*16c0*/  ULEA UR8, UR8, UR19, 0x3 ;  /* 0x0000001308087291 */ /* 0x000fe4000f8e183f */
[----:B------:R-:W-:-:S12]  /*16d0*/  ULOP3.LUT UR9, UR9, 0x18, URZ, 0x3c, !UPT ;  /* 0x0000001809097892 */ /* 0x000fd8000f8e3c3f */
.L_x_285:
[----:B------:R-:W-:Y:S01]  /*16e0*/  SHF.L.U32 R21, R165, 0x1f, RZ ;  /* 0x0000001fa5157819 */ /* 0x000fe200000006ff */
[----:B------:R-:W-:Y:S01]  /*16f0*/  IMAD.MOV.U32 R151, RZ, RZ, RZ ;  /* 0x000000ffff977224 */ /* 0x000fe200078e00ff */
[----:B------:R-:W-:Y:S02]  /*1700*/  ISETP.GE.AND P1, PT, R17, 0x1, PT ;  /* 0x000000011100780c */ /* 0x000fe40003f26270 */
[----:B------:R-:W0:Y:S02]  /*1710*/  SYNCS.PHASECHK.TRANS64.TRYWAIT P0, [UR8+-0x8], R21 ;  /* 0xfffff815ff0075a7 */ /* 0x000e240008000148 */
[----:B012345:R-:W-:Y:S09]  /*1720*/  @!P0 BRA `(.L_x_19) ;  /* 0x000000b4004c8947 */ /* 0x03fff20003800000 */
.L_x_309:
[----:B------:R-:W-:Y:S02]  /*1730*/  CS2R R24, SRZ ;  /* 0x0000000000187805 */ /* 0x000fe4000001ff00 */
[----:B------:R-:W-:Y:S02]  /*1740*/  CS2R R26, SRZ ;  /* 0x00000000001a7805 */ /* 0x000fe4000001ff00 */
[----:B------:R-:W-:Y:S02]  /*1750*/  CS2R R28, SRZ ;  /* 0x00000000001c7805 */ /* 0x000fe4000001ff00 */
[----:B------:R-:W-:Y:S02]  /*1760*/  CS2R R30, SRZ ;  /* 0x00000000001e7805 */ /* 0x000fe4000001ff00 */
[----:B------:R-:W-:Y:S02]  /*1770*/  CS2R R32, SRZ ;  /* 0x0000000000207805 */ /* 0x000fe4000001ff00 */
[----:B------:R-:W-:-:S02]  /*1780*/  CS2R R34, SRZ ;  /* 0x0000000000227805 */ /* 0x000fc4000001ff00 */
        /* <DEDUP_REMOVED lines=56> */
[----:B------:R-:W-:Y:S01]  /*1b10*/  CS2R R148, SRZ ;  /* 0x0000000000947805 */ /* 0x000fe2000001ff00 */
[----:B------:R-:W-:Y:S01]  /*1b20*/  IMAD.MOV.U32 R150, RZ, RZ, RZ ;  /* 0x000000ffff967224 */ /* 0x000fe200078e00ff */
[----:B------:R-:W-:Y:S06]  /*1b30*/  @!P1 BRA `(.L_x_20) ;  /* 0x0000000000f89947 */ /* 0x000fec0003800000 */
[----:B0-----:R-:W-:Y:S01]  /*1b40*/  IMAD.MOV.U32 R21, RZ, RZ, R17 ;  /* 0x000000ffff157224 */ /* 0x001fe200078e0011 */
[----:B------:R-:W-:Y:S01]  /*1b50*/  UPLOP3.LUT UP0, UPT, UPT, UPT, UPT, 0x40, 0x0 ;  /* 0x000000000000789c */ /* 0x000fe20003f0e870 */
[----:B------:R-:W-:Y:S01]  /*1b60*/  IMAD.U32 R154, RZ, RZ, UR4 ;  /* 0x00000004ff9a7e24 */ /* 0x000fe2000f8e00ff */
[----:B------:R-:W-:Y:S01]  /*1b70*/  UMOV UR10, UR5 ;  /* 0x00000005000a7c82 */ /* 0x000fe20008000000 */
[----:B------:R-:W-:-:S08]  /*1b80*/  IMAD.U32 R22, RZ, RZ, UR5 ;  /* 0x00000005ff167e24 */ /* 0x000fd0000f8e00ff */
.L_x_27:
[----:B------:R-:W-:-:S13]  /*1b90*/  ISETP.NE.AND P1, PT, R164, 0x3, PT ;  /* 0x00000003a400780c */ /* 0x000fda0003f25270 */
[----:B------:R-:W-:Y:S05]  /*1ba0*/  @!P1 BRA `(.L_x_21) ;  /* 0x0000000000049947 */ /* 0x000fea0003800000 */
[----:B------:R-:W-:Y:S01]  /*1bb0*/  BPT.TRAP 0x1 ;  /* 0x000000040000795c */ /* 0x000fe20000300000 */
.L_x_21:
[----:B------:R-:W-:Y:S01]  /*1bc0*/  ULEA UR11, UR10, UR7, 0x3 ;  /* 0x000000070a0b7291 */ /* 0x000fe2000f8e183f */
[----:B------:R-:W-:-:S08]  /*1bd0*/  SHF.L.U32 R152, R154, 0x1f, RZ ;  /* 0x0000001f9a987819 */ /* 0x000fd000000006ff */
[----:B------:R0:W1:Y:S01]  /*1be0*/  SYNCS.PHASECHK.TRANS64.TRYWAIT P0, [UR11], R152 ;  /* 0x00000098ff0075a7 */ /* 0x000062000800014b */
[----:B------:R-:W-:Y:S05]  /*1bf0*/  @!P1 BRA `(.L_x_22) ;  /* 0x0000000000049947 */ /* 0x000fea0003800000 */
[----:B------:R-:W-:Y:S01]  /*1c00*/  BPT.TRAP 0x1 ;  /* 0x000000040000795c */ /* 0x000fe20000300000 */
.L_x_22:
[----:B------:R-:W-:-:S04]  /*1c10*/  IMAD.U32 R23, RZ, RZ, UR10 ;  /* 0x0000000aff177e24 */ /* 0x000fc8000f8e00ff */
[----:B------:R-:W-:Y:S01]  /*1c20*/  IMAD R23, R23, 0x200, R20 ;  /* 0x0000020017177824 */ /* 0x000fe200078e0214 */
[----:B-1----:R-:W-:Y:S06]  /*1c30*/  @P0 BRA `(.L_x_23) ;  /* 0x0000000000080947 */ /* 0x002fec0003800000 */
[----:B------:R-:W1:Y:S02]  /*1c40*/  SYNCS.PHASECHK.TRANS64.TRYWAIT P0, [UR11], R152 ;  /* 0x00000098ff0075a7 */ /* 0x000e64000800014b */
[----:B-1----:R-:W-:Y:S05]  /*1c50*/  @!P0 BRA `(.L_x_24) ;  /* 0x000000b000188947 */ /* 0x002fea0003800000 */
.L_x_23:
[----:B01----:R-:W0:Y:S01]  /*1c60*/  LDS.64 R152, [R23+UR7+0x36180] ;  /* 0x0361800717987984 */ /* 0x003e220008000a00 */
[----:B------:R-:W-:Y:S02]  /*1c70*/  UIADD3 UR11, UR7, 0x180, URZ ;  /* 0x00000180070b7890 */ /* 0x000fe4000fffe03f */
[----:B------:R-:W-:Y:S02]  /*1c80*/  UIADD3 UR12, UR7, 0x6180, URZ ;  /* 0x00006180070c7890 */ /* 0x000fe4000fffe03f */
[----:B------:R-:W-:Y:S02]  /*1c90*/  USHF.R.U32.HI UR11, URZ, 0x4, UR11 ;  /* 0x000000043f0b7899 */ /* 0x000fe4000801160b */
[----:B------:R-:W-:Y:S02]  /*1ca0*/  USHF.R.U32.HI UR12, URZ, 0x4, UR12 ;  /* 0x000000043f0c7899 */ /* 0x000fe4000801160c */
[----:B------:R-:W-:Y:S02]  /*1cb0*/  ULOP3.LUT UR11, UR11, 0x3fff, URZ, 0xc0, !UPT ;  /* 0x00003fff0b0b7892 */ /* 0x000fe4000f8ec03f */
[----:B------:R-:W-:-:S02]  /*1cc0*/  ULOP3.LUT UR12, UR12, 0x3fff, URZ, 0xc0, !UPT ;  /* 0x00003fff0c0c7892 */ /* 0x000fc4000f8ec03f */
[----:B------:R-:W-:Y:S02]  /*1cd0*/  ULOP3.LUT UR11, UR11, 0x10000, URZ, 0xfc, !UPT ;  /* 0x000100000b0b7892 */ /* 0x000fe4000f8efc3f */
[----:B------:R-:W-:Y:S02]  /*1ce0*/  ULOP3.LUT UR14, UR12, 0x10000, URZ, 0xfc, !UPT ;  /* 0x000100000c0e7892 */ /* 0x000fe4000f8efc3f */
[----:B------:R-:W-:Y:S02]  /*1cf0*/  ULEA UR12, UR10, UR11, 0x8 ;  /* 0x0000000b0a0c7291 */ /* 0x000fe4000f8e403f */
[----:B------:R-:W-:Y:S01]  /*1d00*/  ULEA UR14, UR10, UR14, 0xb ;  /* 0x0000000e0a0e7291 */ /* 0x000fe2000f8e583f */
[----:B------:R-:W-:Y:S01]  /*1d10*/  UMOV UR13, 0x80000020 ;  /* 0x80000020000d7882 */ /* 0x000fe20000000000 */
[----:B------:R-:W-:Y:S01]  /*1d20*/  UMOV UR15, 0x40000040 ;  /* 0x40000040000f7882 */ /* 0x000fe20000000000 */
[----:B0-----:R-:W-:-:S06]  /*1d30*/  WARPGROUP.ARRIVE ;  /* 0x00000000000079c5 */ /* 0x001fcc0000000000 */
[----:B------:R-:W-:Y:S01]  /*1d40*/  HGMMA.SP.64x256x32.F32.BF16 R24, gdesc[UR12], R24, UP0, R152, 0x0 ;  /* 0x0be098000c1879f0 */ /* 0x000fe2000bf01a18 */
[----:B------:R-:W-:Y:S02]  /*1d50*/  UIADD3 UR12, UR12, 0x2, URZ ;  /* 0x000000020c0c7890 */ /* 0x000fe4000fffe03f */
[----:B------:R-:W-:Y:S01]  /*1d60*/  UIADD3 UR14, UR14, 0x4, URZ ;  /* 0x000000040e0e7890 */ /* 0x000fe2000fffe03f */
[----:B------:R-:W-:Y:S01]  /*1d70*/  UMOV UR13, 0x80000020 ;  /* 0x80000020000d7882 */ /* 0x000fe20000000000 */
[----:B------:R-:W-:-:S15]  /*1d80*/  UMOV UR15, 0x40000040 ;  /* 0x40000040000f7882 */ /* 0x000fde0000000000 */
[----:B------:R-:W-:-:S12]  /*1d90*/  NOP ;  /* 0x0000000000007918 */ /* 0x000fd80000000000 */
[----:B------:R-:W-:Y:S03]  /*1da0*/  HGMMA.SP.64x256x32.F32.BF16 R24, gdesc[UR12], R24, R153, 0x0, gsb0 ;  /* 0x0be099000c1879f0 */ /* 0x000fe60008001a18 */
[----:B------:R-:W-:Y:S02]  /*1db0*/  WARPGROUP.DEPBAR.LE gsb0, 0x0 ;  /* 0x00008000000079c5 */ /* 0x000fe40000010000 */
[----:B------:R-:W-:Y:S05]  /*1dc0*/  @!P1 BRA `(.L_x_25) ;  /* 0x0000000000049947 */ /* 0x000fea0003800000 */
[----:B------:R-:W-:Y:S01]  /*1dd0*/  BPT.TRAP 0x1 ;  /* 0x000000040000795c */ /* 0x000fe20000300000 */
.L_x_25:
[----:B------:R-:W-:-:S13]  /*1de0*/  LOP3.LUT P0, RZ, R12, R19, RZ, 0xc0, !PT ;  /* 0x000000130cff7212 */ /* 0x000fda000780c0ff */
[----:B------:R-:W-:-:S05]  /*1df0*/  @P0 LEA R23, R22, UR7, 0x3 ;  /* 0x0000000716170c11 */ /* 0x000fca000f8e18ff */
[----:B------:R-:W-:-:S05]  /*1e00*/  @P0 VIADD R152, R23, 0x30 ;  /* 0x0000003017980836 */ /* 0x000fca0000000000 */
[----:B------:R-:W-:-:S04]  /*1e10*/  @P0 PRMT R152, R13, 0x654, R152 ;  /* 0x000006540d980816 */ /* 0x000fc80000000098 */
[----:B------:R0:W-:Y:S01]  /*1e20*/  @P0 SYNCS.ARRIVE.TRANS64.RED.A1T0 RZ, [R152+URZ], RZ ;  /* 0x000000ff98ff09a7 */ /* 0x0001e2000810043f */
[----:B------:R-:W-:-:S13]  /*1e30*/  ISETP.GT.U32.AND P0, PT, R7, 0x1, PT ;  /* 0x000000010700780c */ /* 0x000fda0003f04070 */
[----:B0-----:R-:W-:Y:S05]  /*1e40*/  @P0 BRA `(.L_x_26) ;  /* 0x0000000000040947 */ /* 0x001fea0003800000 */
[----:B------:R-:W-:Y:S01]  /*1e50*/  BPT.TRAP 0x1 ;  /* 0x000000040000795c */ /* 0x000fe20000300000 */
.L_x_26:
[----:B------:R-:W-:Y:S01]  /*1e60*/  UIADD3 UR10, UR10, 0x1, URZ ;  /* 0x000000010a0a7890 */ /* 0x000fe2000fffe03f */
[C---:B------:R-:W-:Y:S01]  /*1e70*/  ISETP.GT.AND P1, PT, R21.reuse, 0x1, PT ;  /* 0x000000011500780c */ /* 0x040fe20003f24270 */
[----:B------:R-:W-:Y:S02]  /*1e80*/  VIADD R22, R22, 0x1 ;  /* 0x0000000116167836 */ /* 0x000fe40000000000 */
[----:B------:R-:W-:Y:S01]  /*1e90*/  UISETP.NE.AND UP0, UPT, UR10, 0x6, UPT ;  /* 0x000000060a00788c */ /* 0x000fe2000bf05270 */
[----:B------:R-:W-:Y:S02]  /*1ea0*/  VIADD R21, R21, 0xffffffff ;  /* 0xffffffff15157836 */ /* 0x000fe40000000000 */
[C---:B------:R-:W-:Y:S01]  /*1eb0*/  ISETP.NE.AND P0, PT, R22.reuse, 0x6, PT ;  /* 0x000000061600780c */ /* 0x040fe20003f05270 */
[----:B------:R-:W-:Y:S02]  /*1ec0*/  USEL UR11, URZ, 0x1, UP0 ;  /* 0x000000013f0b7887 */ /* 0x000fe40008000000 */
[----:B------:R-:W-:Y:S01]  /*1ed0*/  USEL UR10, UR10, URZ, UP0 ;  /* 0x0000003f0a0a7287 */ /* 0x000fe20008000000 */
[----:B------:R-:W-:Y:S01]  /*1ee0*/  SEL R22, R22, RZ, P0 ;  /* 0x000000ff16167207 */ /* 0x000fe20000000000 */
[----:B------:R-:W-:-:S02]  /*1ef0*/  UPLOP3.LUT UP0, UPT, UPT, UPT, UPT, 0x80, 0x0 ;  /* 0x000000000000789c */ /* 0x000fc40003f0f070 */
[----:B------:R-:W-:Y:S01]  /*1f00*/  LOP3.LUT R154, R154, UR11, RZ, 0x3c, !PT ;  /* 0x0000000b9a9a7c12 */ /* 0x000fe2000f8e3cff */
[----:B------:R-:W-:Y:S08]  /*1f10*/  @P1 BRA `(.L_x_27) ;  /* 0xfffffffc001c1947 */ /* 0x000ff0000383ffff */
.L_x_20:
[----:B0-----:R-:W-:Y:S01]  /*1f20*/  IMAD.U32 R22, RZ, RZ, UR20 ;  /* 0x00000014ff167e24 */ /* 0x001fe2000f8e00ff */
[----:B------:R-:W-:Y:S01]  /*1f30*/  SHF.L.U32 R21, R165, 0x1f, RZ ;  /* 0x0000001fa5157819 */ /* 0x000fe200000006ff */
[----:B------:R-:W-:Y:S01]  /*1f40*/  UIADD3 UR5, UR5, UR18, URZ ;  /* 0x0000001205057290 */ /* 0x000fe2000fffe03f */
[----:B------:R-:W0:Y:S01]  /*1f50*/  LDC R154, c[0x0][0x288] ;  /* 0x0000a200ff9a7b82 */ /* 0x000e220000000800 */
[----:B------:R-:W-:Y:S01]  /*1f60*/  UISETP.GE.U32.AND UP1, UPT, UR18, 0x6, UPT ;  /* 0x000000061200788c */ /* 0x000fe2000bf26070 */
[----:B------:R-:W-:Y:S01]  /*1f70*/  SHF.R.S32.HI R156, RZ, 0x1f, R4 ;  /* 0x0000001fff9c7819 */ /* 0x000fe20000011404 */
[----:B------:R-:W-:Y:S02]  /*1f80*/  UISETP.GT.U32.AND UP0, UPT, UR5, 0x5, UPT ;  /* 0x000000050500788c */ /* 0x000fe4000bf04070 */
[----:B------:R-:W-:Y:S02]  /*1f90*/  UIMAD.WIDE.U32 UR10, UR5, -0x55555555, URZ ;  /* 0xaaaaaaab050a78a5 */ /* 0x000fe4000f8e003f */
[----:B------:R-:W-:Y:S01]  /*1fa0*/  UISETP.LT.U32.AND UP0, UPT, UR18, 0x6, UP0 ;  /* 0x000000061200788c */ /* 0x000fe20008701070 */
[----:B------:R1:W-:Y:S01]  /*1fb0*/  SYNCS.ARRIVE.TRANS64.A1T0 RZ, [R22+UR19], RZ ;  /* 0x000000ff16ff79a7 */ /* 0x0003e20008100013 */
[----:B------:R-:W-:-:S02]  /*1fc0*/  WARPGROUP.DEPBAR.LE gsb0, 0x0 ;  /* 0x00008000000079c5 */ /* 0x000fc40000010000 */
[----:B------:R-:W-:Y:S02]  /*1fd0*/  USEL UR12, URZ, 0x1, !UP0 ;  /* 0x000000013f0c7887 */ /* 0x000fe4000c000000 */
[----:B------:R-:W-:Y:S02]  /*1fe0*/  USHF.R.U32.HI UR10, URZ, 0x2, UR11 ;  /* 0x000000023f0a7899 */ /* 0x000fe4000801160b */
[----:B------:R-:W-:Y:S01]  /*1ff0*/  ULOP3.LUT UR4, UR4, UR12, URZ, 0x3c, !UPT ;  /* 0x0000000c04047292 */ /* 0x000fe2000f8e3c3f */
[----:B------:R-:W4:Y:S01]  /*2000*/  SYNCS.PHASECHK.TRANS64.TRYWAIT P0, [UR8+0x8], R21 ;  /* 0x00000815ff0075a7 */ /* 0x000f220008000148 */
[----:B------:R-:W-:Y:S02]  /*2010*/  UIMAD UR5, UR10, -0x6, UR5 ;  /* 0xfffffffa0a0578a4 */ /* 0x000fe4000f8e0205 */
[----:B------:R-:W-:Y:S01]  /*2020*/  @UP1 ULOP3.LUT UR4, UR4, 0x1, UR10, 0x78, !UPT ;  /* 0x0000000104041892 */ /* 0x000fe2000f8e780a */
[----:B01--4-:R-:W-:Y:S11]  /*2030*/  @!P0 BRA `(.L_x_28) ;  /* 0x000000ac00388947 */ /* 0x013ff60003800000 */
.L_x_310:
[----:B------:R-:W-:Y:S01]  /*2040*/  ULDC.64 UR10, c[0x0][0x6d0] ;  /* 0x0001b400000a7ab9 */ /* 0x000fe20000000a00 */
[----:B------:R-:W-:Y:S02]  /*2050*/  IMAD.SHL.U32 R160, R6, 0x40, RZ ;  /* 0x0000004006a07824 */ /* 0x000fe400078e00ff */
[----:B0-----:R-:W-:Y:S02]  /*2060*/  IMAD R21, R156, UR10, RZ ;  /* 0x0000000a9c157c24 */ /* 0x001fe4000f8e02ff */
[C---:B------:R-:W-:Y:S01]  /*2070*/  IMAD.WIDE.U32 R152, R4.reuse, UR10, R14 ;  /* 0x0000000a04987c25 */ /* 0x040fe2000f8e000e */
[----:B------:R-:W-:Y:S01]  /*2080*/  ULDC UR10, c[0x0][0x284] ;  /* 0x0000a100000a7ab9 */ /* 0x000fe20000000800 */
[----:B------:R-:W-:Y:S02]  /*2090*/  SHF.R.S32.HI R161, RZ, 0x1f, R160 ;  /* 0x0000001fffa17819 */ /* 0x000fe400000114a0 */
[----:B------:R-:W-:Y:S01]  /*20a0*/  IMAD R155, R4, UR11, R21 ;  /* 0x0000000b049b7c24 */ /* 0x000fe2000f8e0215 */
[C---:B------:R-:W-:Y:S01]  /*20b0*/  ISETP.GE.AND P0, PT, R160.reuse, UR10, PT ;  /* 0x0000000aa0007c0c */ /* 0x040fe2000bf06270 */
[----:B------:R-:W-:Y:S01]  /*20c0*/  IMAD.SHL.U32 R21, R5, 0x100, RZ ;  /* 0x0000010005157824 */ /* 0x000fe200078e00ff */
[----:B------:R-:W-:Y:S01]  /*20d0*/  IADD3 R152, P1, R160, R152, RZ ;  /* 0x00000098a0987210 */ /* 0x000fe20007f3e0ff */
[----:B------:R-:W-:-:S03]  /*20e0*/  IMAD.WIDE R22, R16, 0x2, RZ ;  /* 0x0000000210167825 */ /* 0x000fc600078e02ff */
[----:B------:R-:W-:Y:S01]  /*20f0*/  ISETP.GE.OR P0, PT, R21, R154, P0 ;  /* 0x0000009a1500720c */ /* 0x000fe20000706670 */
[----:B------:R-:W-:Y:S01]  /*2100*/  IMAD R6, R16, -0x2, R154 ;  /* 0xfffffffe10067824 */ /* 0x000fe200078e029a */
[----:B------:R-:W-:Y:S01]  /*2110*/  IADD3.X R153, R161, R153, R155, P1, !PT ;  /* 0x00000099a1997210 */ /* 0x000fe20000ffe49b */
[----:B------:R-:W-:-:S04]  /*2120*/  IMAD.WIDE R170, R5, 0x100, R22 ;  /* 0x0000010005aa7825 */ /* 0x000fc800078e0216 */
[----:B------:R-:W-:-:S06]  /*2130*/  IMAD.IADD R5, R6, 0x1, -R21 ;  /* 0x0000000106057824 */ /* 0x000fcc00078e0a15 */
[----:B------:R-:W-:Y:S05]  /*2140*/  @P0 BRA `(.L_x_29) ;  /* 0x0000009000a00947 */ /* 0x000fea0003800000 */
[----:B------:R-:W0:Y:S01]  /*2150*/  LDC.64 R22, c[0x0][0x6c8] ;  /* 0x0001b200ff167b82 */ /* 0x000e220000000a00 */
[----:B---3-5:R-:W-:Y:S01]  /*2160*/  FSETP.NEU.AND P0, PT, R10, RZ, PT ;  /* 0x000000ff0a00720b */ /* 0x028fe20003f0d000 */
[----:B------:R-:W-:Y:S01]  /*2170*/  IMAD.IADD R166, R18, 0x1, -R160 ;  /* 0x0000000112a67824 */ /* 0x000fe200078e0aa0 */
[----:B------:R-:W-:Y:S01]  /*2180*/  ISETP.GT.AND P1, PT, R5, RZ, PT ;  /* 0x000000ff0500720c */ /* 0x000fe20003f24270 */
[----:B------:R-:W-:Y:S03]  /*2190*/  BSSY B0, `(.L_x_29) ;  /* 0x0000923000007945 */ /* 0x000fe60003800000 */
[----:B------:R-:W-:Y:S01]  /*21a0*/  ISETP.GT.AND P5, PT, R166, RZ, P1 ;  /* 0x000000ffa600720c */ /* 0x000fe20000fa4270 */
[-C--:B0-----:R-:W-:Y:S02]  /*21b0*/  IMAD R6, R171, R22.reuse, RZ ;  /* 0x00000016ab067224 */ /* 0x081fe400078e02ff */
[----:B------:R-:W-:-:S04]  /*21c0*/  IMAD.WIDE.U32 R172, R170, R22, R152 ;  /* 0x00000016aaac7225 */ /* 0x000fc800078e0098 */
[----:B------:R-:W-:-:S04]  /*21d0*/  IMAD R21, R170, R23, R6 ;  /* 0x00000017aa157224 */ /* 0x000fc800078e0206 */
[----:B------:R-:W-:Y:S01]  /*21e0*/  IMAD.IADD R163, R173, 0x1, R21 ;  /* 0x00000001ada37824 */ /* 0x000fe200078e0215 */
[----:B------:R-:W-:Y:S06]  /*21f0*/  @!P0 BRA `(.L_x_30) ;  /* 0x00000064006c8947 */ /* 0x000fec0003800000 */
[----:B------:R-:W-:Y:S01]  /*2200*/  ULDC.64 UR10, c[0x0][0x6b8] ;  /* 0x0001ae00000a7ab9 */ /* 0x000fe20000000a00 */
[----:B------:R-:W-:Y:S01]  /*2210*/  ULDC.64 UR14, c[0x0][0x6b0] ;  /* 0x0001ac00000e7ab9 */ /* 0x000fe20000000a00 */
[----:B------:R-:W-:Y:S01]  /*2220*/  IMAD.WIDE.U32 R152, R4, UR10, R14 ;  /* 0x0000000a04987c25 */ /* 0x000fe2000f8e000e */
[----:B------:R-:W-:Y:S01]  /*2230*/  ULDC.64 UR22, c[0x0][0x6a8] ;  /* 0x0001aa0000167ab9 */ /* 0x000fe20000000a00 */
[----:B------:R-:W0:Y:S01]  /*2240*/  LDC.64 R168, c[0x0][0x6b0] ;  /* 0x0001ac00ffa87b82 */ /* 0x000e220000000a00 */
[----:B------:R-:W-:Y:S01]  /*2250*/  ULDC.64 UR12, c[0x0][0x6c0] ;  /* 0x0001b000000c7ab9 */ /* 0x000fe20000000a00 */
[----:B------:R-:W-:Y:S01]  /*2260*/  IMAD R21, R156, UR10, RZ ;  /* 0x0000000a9c157c24 */ /* 0x000fe2000f8e02ff */
[----:B------:R-:W-:-:S03]  /*2270*/  IADD3 R156, P0, R160, R152, RZ ;  /* 0x00000098a09c7210 */ /* 0x000fc60007f1e0ff */
[----:B------:R-:W-:Y:S02]  /*2280*/  IMAD R173, R4, UR11, R21 ;  /* 0x0000000b04ad7c24 */ /* 0x000fe4000f8e0215 */
[----:B------:R-:W-:-:S03]  /*2290*/  IMAD R21, R171, UR14, RZ ;  /* 0x0000000eab157c24 */ /* 0x000fc6000f8e02ff */
[----:B------:R-:W-:Y:S01]  /*22a0*/  IADD3.X R157, R161, R153, R173, P0, !PT ;  /* 0x00000099a19d7210 */ /* 0x000fe200007fe4ad */
[C---:B------:R-:W-:Y:S02]  /*22b0*/  IMAD R175, R170.reuse, UR15, R21 ;  /* 0x0000000faaaf7c24 */ /* 0x040fe4000f8e0215 */
[----:B------:R-:W-:-:S04]  /*22c0*/  IMAD.WIDE.U32 R152, R170, UR14, R156 ;  /* 0x0000000eaa987c25 */ /* 0x000fc8000f8e009c */
[----:B------:R-:W-:Y:S01]  /*22d0*/  IMAD.IADD R21, R153, 0x1, R175 ;  /* 0x0000000199157824 */ /* 0x000fe200078e02af */
[----:B------:R-:W-:-:S04]  /*22e0*/  LEA R154, P0, R152, UR22, 0x2 ;  /* 0x00000016989a7c11 */ /* 0x000fc8000f8010ff */
[----:B------:R-:W-:-:S05]  /*22f0*/  LEA.HI.X R155, R152, UR23, R21, 0x2, P0 ;  /* 0x00000017989b7c11 */ /* 0x000fca00080f1415 */
[----:B------:R-:W3:Y:S01]  /*2300*/  @P5 LDG.E.LTC128B R21, desc[UR16][R154.64] ;  /* 0x000000109a155981 */ /* 0x000ee2000c1e1920 */
[----:B------:R-:W-:Y:S01]  /*2310*/  IMAD.WIDE.U32 R158, R170, UR14, R160 ;  /* 0x0000000eaa9e7c25 */ /* 0x000fe2000f8e00a0 */
[----:B------:R-:W-:Y:S01]  /*2320*/  LEA R152, P0, R172, UR12, 0x2 ;  /* 0x0000000cac987c11 */ /* 0x000fe2000f8010ff */
[----:B------:R-:W-:Y:S02]  /*2330*/  BSSY B1, `(.L_x_31) ;  /* 0x0000016000017945 */ /* 0x000fe40003800000 */
[----:B0-----:R-:W-:Y:S01]  /*2340*/  IMAD.WIDE.U32 R170, R170, UR14, R168 ;  /* 0x0000000eaaaa7c25 */ /* 0x001fe2000f8e00a8 */
[----:B------:R-:W-:Y:S02]  /*2350*/  IADD3 R162, P2, R14, R158, RZ ;  /* 0x0000009e0ea27210 */ /* 0x000fe40007f5e0ff */
[----:B------:R-:W-:Y:S02]  /*2360*/  LEA.HI.X R153, R172, UR13, R163, 0x2, P0 ;  /* 0x0000000dac997c11 */ /* 0x000fe400080f14a3 */
[----:B------:R-:W-:-:S02]  /*2370*/  ISETP.GT.AND P0, PT, R5, 0x1, PT ;  /* 0x000000010500780c */ /* 0x000fc40003f04270 */
[----:B------:R-:W-:Y:S01]  /*2380*/  IADD3.X R163, R15, R175, R159, P2, !PT ;  /* 0x000000af0fa37210 */ /* 0x000fe200017fe49f */
[----:B------:R-:W-:Y:S01]  /*2390*/  IMAD.IADD R175, R175, 0x1, R171 ;  /* 0x00000001afaf7824 */ /* 0x000fe200078e02ab */
[----:B------:R-:W-:Y:S02]  /*23a0*/  ISETP.GT.AND P2, PT, R166, RZ, P0 ;  /* 0x000000ffa600720c */ /* 0x000fe40000744270 */
[----:B------:R-:W-:Y:S01]  /*23b0*/  IADD3 R6, P6, R156, R170, RZ ;  /* 0x000000aa9c067210 */ /* 0x000fe20007fde0ff */
[----:B------:R-:W-:Y:S01]  /*23c0*/  IMAD.WIDE.U32 R162, R4, UR10, R162 ;  /* 0x0000000a04a27c25 */ /* 0x000fe2000f8e00a2 */
[----:B------:R-:W-:-:S03]  /*23d0*/  LEA R156, P4, R22, R152, 0x2 ;  /* 0x00000098169c7211 */ /* 0x000fc600078810ff */
[----:B------:R-:W-:Y:S02]  /*23e0*/  IMAD.IADD R159, R173, 0x1, R163 ;  /* 0x00000001ad9f7824 */ /* 0x000fe400078e02a3 */
[----:B---3--:R-:W-:-:S04]  /*23f0*/  FMUL R167, R21, R10 ;  /* 0x0000000a15a77220 */ /* 0x008fc80000400000 */
[----:B--2---:R-:W-:Y:S01]  /*2400*/  FFMA R177, R24, R11, R167 ;  /* 0x0000000b18b17223 */ /* 0x004fe200000000a7 */
[----:B------:R-:W-:Y:S01]  /*2410*/  IMAD.X R167, R175, 0x1, R157, P6 ;  /* 0x00000001afa77824 */ /* 0x000fe200030e069d */
[----:B------:R-:W-:-:S03]  /*2420*/  LEA R168, P6, R162, UR22, 0x2 ;  /* 0x00000016a2a87c11 */ /* 0x000fc6000f8c10ff */
[----:B------:R0:W-:Y:S01]  /*2430*/  @P5 STG.E desc[UR16][R152.64], R177 ;  /* 0x000000b198005986 */ /* 0x0001e2000c101910 */
[----:B------:R-:W-:Y:S02]  /*2440*/  LEA R158, P5, R6, UR22, 0x2 ;  /* 0x00000016069e7c11 */ /* 0x000fe4000f8a10ff */
[----:B------:R-:W-:Y:S02]  /*2450*/  LEA.HI.X R169, R162, UR23, R159, 0x2, P6 ;  /* 0x00000017a2a97c11 */ /* 0x000fe4000b0f149f */
[----:B------:R-:W-:Y:S01]  /*2460*/  LEA.HI.X R159, R6, UR23, R167, 0x2, P5 ;  /* 0x00000017069f7c11 */ /* 0x000fe2000a8f14a7 */
[----:B------:R-:W-:Y:S08]  /*2470*/  @!P2 BRA `(.L_x_32) ;  /* 0x000000000004a947 */ /* 0x000ff00003800000 */
[----:B------:R1:W5:Y:S02]  /*2480*/  LDG.E.LTC128B R21, desc[UR16][R158.64] ;  /* 0x000000109e157981 */ /* 0x000364000c1e1920 */
.L_x_32:
[----:B------:R-:W-:Y:S05]  /*2490*/  BSYNC B1 ;  /* 0x0000000000017941 */ /* 0x000fea0003800000 */
.L_x_31:
[----:B-----5:R-:W-:Y:S01]  /*24a0*/  FMUL R6, R21, R10 ;  /* 0x0000000a15067220 */ /* 0x020fe20000400000 */
[----:B------:R-:W-:Y:S01]  /*24b0*/  LEA.HI.X R157, R22, R153, R23, 0x2, P4 ;  /* 0x00000099169d7211 */ /* 0x000fe200020f1417 */
[----:B------:R-:W-:Y:S01]  /*24c0*/  BSSY B1, `(.L_x_33) ;  /* 0x0000008000017945 */ /* 0x000fe20003800000 */
[----:B------:R-:W-:Y:S01]  /*24d0*/  ISETP.GT.AND P1, PT, R166, 0x8, P1 ;  /* 0x00000008a600780c */ /* 0x000fe20000f24270 */
[----:B------:R-:W-:Y:S01]  /*24e0*/  FFMA R163, R25, R11, R6 ;  /* 0x0000000b19a37223 */ /* 0x000fe20000000006 */
[----:B------:R-:W-:-:S04]  /*24f0*/  IADD3 R24, P5, P6, R14, R170, R160 ;  /* 0x000000aa0e187210 */ /* 0x000fc80007ebe0a0 */
[----:B------:R2:W-:Y:S01]  /*2500*/  @P2 STG.E desc[UR16][R156.64], R163 ;  /* 0x000000a39c002986 */ /* 0x0005e2000c101910 */
[----:B------:R-:W-:-:S06]  /*2510*/  IADD3.X R25, R15, R175, R161, P5, P6 ;  /* 0x000000af0f197210 */ /* 0x000fcc0002fec4a1 */
[----:B------:R-:W-:Y:S05]  /*2520*/  @!P1 BRA `(.L_x_34) ;  /* 0x0000000000049947 */ /* 0x000fea0003800000 */
[----:B------:R3:W5:Y:S02]  /*2530*/  LDG.E.LTC128B R21, desc[UR16][R168.64+0x20] ;  /* 0x00002010a8157981 */ /* 0x000764000c1e1920 */
.L_x_34:
[----:B------:R-:W-:Y:S05]  /*2540*/  BSYNC B1 ;  /* 0x0000000000017941 */ /* 0x000fea0003800000 */
.L_x_33:
[----:B------:R-:W-:-:S04]  /*2550*/  IMAD.WIDE.U32 R24, R4, UR10, R24 ;  /* 0x0000000a04187c25 */ /* 0x000fc8000f8e0018 */
[----:B-----5:R-:W-:Y:S01]  /*2560*/  FMUL R161, R21, R10 ;  /* 0x0000000a15a17220 */ /* 0x020fe20000400000 */
[----:B------:R-:W-:Y:S01]  /*2570*/  ISETP.GT.AND P0, PT, R166, 0x8, P0 ;  /* 0x00000008a600780c */ /* 0x000fe20000704270 */
[----:B------:R-:W-:Y:S01]  /*2580*/  USHF.L.U64.HI UR13, UR14, 0x5, UR15 ;  /* 0x000000050e0d7899 */ /* 0x000fe2000801020f */
[----:B------:R-:W-:Y:S01]  /*2590*/  IMAD.IADD R25, R173, 0x1, R25 ;  /* 0x00000001ad197824 */ /* 0x000fe200078e0219 */
[----:B------:R-:W-:Y:S01]  /*25a0*/  LEA R160, P5, R24, UR22, 0x2 ;  /* 0x0000001618a07c11 */ /* 0x000fe2000f8a10ff */
[----:B--2---:R-:W-:Y:S01]  /*25b0*/  FFMA R163, R26, R11, R161 ;  /* 0x0000000b1aa37223 */ /* 0x004fe200000000a1 */
[----:B------:R-:W-:Y:S01]  /*25c0*/  ISETP.GT.AND P2, PT, R5, 0x8, PT ;  /* 0x000000080500780c */ /* 0x000fe20003f44270 */
[----:B------:R-:W-:Y:S01]  /*25d0*/  USHF.L.U32 UR12, UR14, 0x5, URZ ;  /* 0x000000050e0c7899 */ /* 0x000fe2000800063f */
[----:B------:R-:W-:Y:S01]  /*25e0*/  LEA.HI.X R161, R24, UR23, R25, 0x2, P5 ;  /* 0x0000001718a17c11 */ /* 0x000fe2000a8f1419 */
[----:B------:R-:W-:Y:S01]  /*25f0*/  @P1 IMAD.MOV.U32 R24, RZ, RZ, R152 ;  /* 0x000000ffff181224 */ /* 0x000fe200078e0098 */
[----:B------:R-:W-:Y:S01]  /*2600*/  BSSY B1, `(.L_x_35) ;  /* 0x0000006000017945 */ /* 0x000fe20003800000 */
[----:B------:R-:W-:Y:S01]  /*2610*/  @P1 IMAD.MOV.U32 R25, RZ, RZ, R153 ;  /* 0x000000ffff191224 */ /* 0x000fe200078e0099 */
[----:B------:R-:W-:-:S04]  /*2620*/  ISETP.GT.AND P4, PT, R166, RZ, P2 ;  /* 0x000000ffa600720c */ /* 0x000fc80001784270 */
[----:B------:R2:W-:Y:S01]  /*2630*/  @P1 STG.E desc[UR16][R24.64+0x20], R163 ;  /* 0x000020a318001986 */ /* 0x0005e2000c101910 */
[----:B------:R-:W-:Y:S08]  /*2640*/  @!P0 BRA `(.L_x_36) ;  /* 0x0000000000048947 */ /* 0x000ff00003800000 */
[----:B------:R4:W5:Y:S02]  /*2650*/  LDG.E.LTC128B R21, desc[UR16][R160.64+0x20] ;  /* 0x00002010a0157981 */ /* 0x000964000c1e1920 */
.L_x_36:
[----:B------:R-:W-:Y:S05]  /*2660*/  BSYNC B1 ;  /* 0x0000000000017941 */ /* 0x000fea0003800000 */
.L_x_35:
[----:B-----5:R-:W-:Y:S01]  /*2670*/  FMUL R4, R21, R10 ;  /* 0x0000000a15047220 */ /* 0x020fe20000400000 */
[----:B--2---:R-:W-:Y:S01]  /*2680*/  IADD3 R24, P1, R154, UR12, RZ ;  /* 0x0000000c9a187c10 */ /* 0x004fe2000ff3e0ff */
[----:B------:R-:W-:Y:S02]  /*2690*/  IMAD.MOV.U32 R167, RZ, RZ, R21 ;  /* 0x000000ffffa77224 */ /* 0x000fe400078e0015 */
[----:B---3--:R-:W-:Y:S01]  /*26a0*/  FFMA R169, R27, R11, R4 ;  /* 0x0000000b1ba97223 */ /* 0x008fe20000000004 */
[----:B------:R-:W-:Y:S01]  /*26b0*/  @P0 IMAD.MOV.U32 R26, RZ, RZ, R156 ;  /* 0x000000ffff1a0224 */ /* 0x000fe200078e009c */
[----:B------:R-:W-:Y:S01]  /*26c0*/  IADD3.X R25, R155, UR13, RZ, P1, !PT ;  /* 0x0000000d9b197c10 */ /* 0x000fe20008ffe4ff */
[----:B------:R-:W-:-:S05]  /*26d0*/  @P0 IMAD.MOV.U32 R27, RZ, RZ, R157 ;  /* 0x000000ffff1b0224 */ /* 0x000fca00078e009d */
[----:B------:R2:W-:Y:S04]  /*26e0*/  @P0 STG.E desc[UR16][R26.64+0x20], R169 ;  /* 0x000020a91a000986 */ /* 0x0005e8000c101910 */
[----:B------:R-:W3:Y:S01]  /*26f0*/  @P4 LDG.E.LTC128B R167, desc[UR16][R24.64] ;  /* 0x0000001018a74981 */ /* 0x000ee2000c1e1920 */
[C---:B------:R-:W-:Y:S01]  /*2700*/  IMAD.SHL.U32 R4, R22.reuse, 0x20, RZ ;  /* 0x0000002016047824 */ /* 0x040fe200078e00ff */
[----:B------:R-:W-:Y:S01]  /*2710*/  SHF.L.U64.HI R6, R22, 0x5, R23 ;  /* 0x0000000516067819 */ /* 0x000fe20000010217 */
[----:B------:R-:W-:Y:S01]  /*2720*/  BSSY B1, `(.L_x_37) ;  /* 0x000000c000017945 */ /* 0x000fe20003800000 */
[----:B------:R-:W-:Y:S02]  /*2730*/  ISETP.GT.AND P0, PT, R5, 0x9, PT ;  /* 0x000000090500780c */ /* 0x000fe40003f04270 */
[----:B----4-:R-:W-:-:S02]  /*2740*/  IADD3 R160, P5, R4, R152, RZ ;  /* 0x0000009804a07210 */ /* 0x010fc40007fbe0ff */
[----:B------:R-:W-:-:S03]  /*2750*/  ISETP.GT.AND P1, PT, R166, RZ, P0 ;  /* 0x000000ffa600720c */ /* 0x000fc60000724270 */
[----:B------:R-:W-:Y:S01]  /*2760*/  IMAD.X R161, R6, 0x1, R153, P5 ;  /* 0x0000000106a17824 */ /* 0x000fe200028e0699 */
[----:B------:R-:W-:-:S04]  /*2770*/  IADD3 R162, P5, R158, UR12, RZ ;  /* 0x0000000c9ea27c10 */ /* 0x000fc8000ffbe0ff */
[----:B------:R-:W-:Y:S01]  /*2780*/  IADD3.X R163, R159, UR13, RZ, P5, !PT ;  /* 0x0000000d9fa37c10 */ /* 0x000fe2000affe4ff */
[----:B---3--:R-:W-:-:S04]  /*2790*/  FMUL R21, R167, R10 ;  /* 0x0000000aa7157220 */ /* 0x008fc80000400000 */
[----:B------:R-:W-:-:S05]  /*27a0*/  FFMA R21, R28, R11, R21 ;  /* 0x0000000b1c157223 */ /* 0x000fca0000000015 */
[----:B------:R2:W-:Y:S01]  /*27b0*/  @P4 STG.E desc[UR16][R160.64], R21 ;  /* 0x00000015a0004986 */ /* 0x0005e2000c101910 */
[----:B------:R-:W-:Y:S05]  /*27c0*/  @!P1 BRA `(.L_x_38) ;  /* 0x0000000000049947 */ /* 0x000fea0003800000 */
[----:B------:R3:W5:Y:S02]  /*27d0*/  LDG.E.LTC128B R167, desc[UR16][R162.64] ;  /* 0x00000010a2a77981 */ /* 0x000764000c1e1920 */
.L_x_38:
[----:B------:R-:W-:Y:S05]  /*27e0*/  BSYNC B1 ;  /* 0x0000000000017941 */ /* 0x000fea0003800000 */
.L_x_37:
[----:B------:R-:W-:Y:S01]  /*27f0*/  UIADD3 UR10, UP0, UR12, 0x20, URZ ;  /* 0x000000200c0a7890 */ /* 0x000fe2000ff1e03f */
[----:B------:R-:W-:Y:S01]  /*2800*/  ISETP.GT.AND P2, PT, R166, 0x8, P2 ;  /* 0x00000008a600780c */ /* 0x000fe20001744270 */
[----:B-----5:R-:W-:Y:S01]  /*2810*/  FMUL R22, R167, R10 ;  /* 0x0000000aa7167220 */ /* 0x020fe20000400000 */
[----:B--2---:R-:W-:Y:S01]  /*2820*/  IADD3 R26, P4, R4, R156, RZ ;  /* 0x0000009c041a7210 */ /* 0x004fe20007f9e0ff */
[----:B------:R-:W-:Y:S02]  /*2830*/  UIADD3.X UR11, URZ, UR13, URZ, UP0, !UPT ;  /* 0x0000000d3f0b7290 */ /* 0x000fe400087fe43f */
[----:B------:R-:W-:Y:S01]  /*2840*/  IADD3 R28, P5, R154, UR10, RZ ;  /* 0x0000000a9a1c7c10 */ /* 0x000fe2000ffbe0ff */
[----:B------:R-:W-:Y:S01]  /*2850*/  FFMA R169, R29, R11, R22 ;  /* 0x0000000b1da97223 */ /* 0x000fe20000000016 */
[----:B------:R-:W-:Y:S02]  /*2860*/  IMAD.X R27, R6, 0x1, R157, P4 ;  /* 0x00000001061b7824 */ /* 0x000fe400020e069d */
[----:B------:R-:W-:-:S03]  /*2870*/  IADD3.X R29, R155, UR11, RZ, P5, !PT ;  /* 0x0000000b9b1d7c10 */ /* 0x000fc6000affe4ff */
[----:B------:R2:W-:Y:S04]  /*2880*/  @P1 STG.E desc[UR16][R26.64], R169 ;  /* 0x000000a91a001986 */ /* 0x0005e8000c101910 */
[----:B------:R-:W4:Y:S01]  /*2890*/  @P2 LDG.E.LTC128B R167, desc[UR16][R28.64] ;  /* 0x000000101ca72981 */ /* 0x000f22000c1e1920 */
[----:B------:R-:W-:Y:S01]  /*28a0*/  IADD3 R22, P1, R4, 0x20, RZ ;  /* 0x0000002004167810 */ /* 0x000fe20007f3e0ff */
[----:B------:R-:W-:Y:S01]  /*28b0*/  BSSY B1, `(.L_x_39) ;  /* 0x000000c000017945 */ /* 0x000fe20003800000 */
[----:B------:R-:W-:Y:S02]  /*28c0*/  ISETP.GT.AND P4, PT, R166, 0x8, P0 ;  /* 0x00000008a600780c */ /* 0x000fe40000784270 */
[----:B0-----:R-:W-:Y:S01]  /*28d0*/  IADD3 R152, P5, R22, R152, RZ ;  /* 0x0000009816987210 */ /* 0x001fe20007fbe0ff */
[----:B------:R-:W-:Y:S01]  /*28e0*/  IMAD.X R21, RZ, RZ, R6, P1 ;  /* 0x000000ffff157224 */ /* 0x000fe200008e0606 */
[----:B------:R-:W-:-:S03]  /*28f0*/  IADD3 R154, P0, R158, UR10, RZ ;  /* 0x0000000a9e9a7c10 */ /* 0x000fc6000ff1e0ff */
[----:B------:R-:W-:Y:S01]  /*2900*/  IMAD.X R153, R21, 0x1, R153, P5 ;  /* 0x0000000115997824 */ /* 0x000fe200028e0699 */
[----:B------:R-:W-:Y:S01]  /*2910*/  IADD3.X R155, R159, UR11, RZ, P0, !PT ;  /* 0x0000000b9f9b7c10 */ /* 0x000fe200087fe4ff */
[----:B----4-:R-:W-:-:S04]  /*2920*/  FMUL R23, R167, R10 ;  /* 0x0000000aa7177220 */ /* 0x010fc80000400000 */
[----:B------:R-:W-:-:S05]  /*2930*/  FFMA R23, R30, R11, R23 ;  /* 0x0000000b1e177223 */ /* 0x000fca0000000017 */
[----:B------:R2:W-:Y:S01]  /*2940*/  @P2 STG.E desc[UR16][R152.64], R23 ;  /* 0x0000001798002986 */ /* 0x0005e2000c101910 */
[----:B------:R-:W-:Y:S05]  /*2950*/  @!P4 BRA `(.L_x_40) ;  /* 0x000000000004c947 */ /* 0x000fea0003800000 */
[----:B------:R0:W5:Y:S02]  /*2960*/  LDG.E.LTC128B R167, desc[UR16][R154.64] ;  /* 0x000000109aa77981 */ /* 0x000164000c1e1920 */
.L_x_40:
[----:B------:R-:W-:Y:S05]  /*2970*/  BSYNC B1 ;  /* 0x0000000000017941 */ /* 0x000fea0003800000 */
.L_x_39:
[----:B-----5:R-:W-:Y:S01]  /*2980*/  FMUL R28, R167, R10 ;  /* 0x0000000aa71c7220 */ /* 0x020fe20000400000 */
[----:B------:R-:W-:Y:S01]  /*2990*/  IADD3 R30, P2, R22, R156, RZ ;  /* 0x0000009c161e7210 */ /* 0x000fe20007f5e0ff */
[----:B------:R-:W-:Y:S01]  /*29a0*/  BSSY B1, `(.L_x_41) ;  /* 0x000000c000017945 */ /* 0x000fe20003800000 */
[----:B------:R-:W-:Y:S01]  /*29b0*/  ISETP.GT.AND P1, PT, R5, 0x10, PT ;  /* 0x000000100500780c */ /* 0x000fe20003f24270 */
[----:B--2---:R-:W-:Y:S01]  /*29c0*/  FFMA R23, R31, R11, R28 ;  /* 0x0000000b1f177223 */ /* 0x004fe2000000001c */
[----:B------:R-:W-:Y:S01]  /*29d0*/  ISETP.GT.AND P0, PT, R5, 0x11, PT ;  /* 0x000000110500780c */ /* 0x000fe20003f04270 */
[----:B------:R-:W-:Y:S01]  /*29e0*/  IMAD.X R31, R21, 0x1, R157, P2 ;  /* 0x00000001151f7824 */ /* 0x000fe200010e069d */
[----:B------:R-:W-:Y:S02]  /*29f0*/  ISETP.GT.AND P5, PT, R166, RZ, P1 ;  /* 0x000000ffa600720c */ /* 0x000fe40000fa4270 */
[----:B------:R-:W-:Y:S02]  /*2a00*/  IADD3 R152, P2, R24, UR12, RZ ;  /* 0x0000000c18987c10 */ /* 0x000fe4000ff5e0ff */
[----:B------:R2:W-:Y:S01]  /*2a10*/  @P4 STG.E desc[UR16][R30.64], R23 ;  /* 0x000000171e004986 */ /* 0x0005e2000c101910 */
[----:B------:R-:W-:-:S02]  /*2a20*/  IADD3 R28, P6, R160, R4, RZ ;  /* 0x00000004a01c7210 */ /* 0x000fc40007fde0ff */
[----:B------:R-:W-:-:S06]  /*2a30*/  IADD3.X R153, R25, UR13, RZ, P2, !PT ;  /* 0x0000000d19997c10 */ /* 0x000fcc00097fe4ff */
[----:B------:R-:W-:Y:S05]  /*2a40*/  @!P5 BRA `(.L_x_42) ;  /* 0x000000000004d947 */ /* 0x000fea0003800000 */
[----:B------:R4:W5:Y:S02]  /*2a50*/  LDG.E.LTC128B R167, desc[UR16][R152.64] ;  /* 0x0000001098a77981 */ /* 0x000964000c1e1920 */
.L_x_42:
[----:B------:R-:W-:Y:S05]  /*2a60*/  BSYNC B1 ;  /* 0x0000000000017941 */ /* 0x000fea0003800000 */
.L_x_41:
[----:B--2--5:R-:W-:Y:S01]  /*2a70*/  FMUL R23, R167, R10 ;  /* 0x0000000aa7177220 */ /* 0x024fe20000400000 */
[----:B------:R-:W-:Y:S01]  /*2a80*/  IMAD.X R29, R161, 0x1, R6, P6 ;  /* 0x00000001a11d7824 */ /* 0x000fe200030e0606 */
[----:B------:R-:W-:Y:S01]  /*2a90*/  ISETP.GT.AND P2, PT, R166, RZ, P0 ;  /* 0x000000ffa600720c */ /* 0x000fe20000744270 */
[----:B------:R-:W-:Y:S01]  /*2aa0*/  BSSY B1, `(.L_x_43) ;  /* 0x0000008000017945 */ /* 0x000fe20003800000 */
[----:B------:R-:W-:Y:S01]  /*2ab0*/  FFMA R23, R32, R11, R23 ;  /* 0x0000000b20177223 */ /* 0x000fe20000000017 */
[----:B0-----:R-:W-:Y:S02]  /*2ac0*/  IADD3 R154, P6, R162, UR12, RZ ;  /* 0x0000000ca29a7c10 */ /* 0x001fe4000ffde0ff */
[----:B------:R-:W-:Y:S02]  /*2ad0*/  IADD3 R30, P4, R26, R4, RZ ;  /* 0x000000041a1e7210 */ /* 0x000fe40007f9e0ff */
[----:B------:R0:W-:Y:S01]  /*2ae0*/  @P5 STG.E desc[UR16][R28.64], R23 ;  /* 0x000000171c005986 */ /* 0x0001e2000c101910 */
[----:B------:R-:W-:-:S05]  /*2af0*/  IADD3.X R155, R163, UR13, RZ, P6, !PT ;  /* 0x0000000da39b7c10 */ /* 0x000fca000b7fe4ff */
[----:B------:R-:W-:Y:S05]  /*2b00*/  @!P2 BRA `(.L_x_44) ;  /* 0x000000000004a947 */ /* 0x000fea0003800000 */
[----:B------:R2:W5:Y:S02]  /*2b10*/  LDG.E.LTC128B R167, desc[UR16][R154.64] ;  /* 0x000000109aa77981 */ /* 0x000564000c1e1920 */
.L_x_44:
[----:B------:R-:W-:Y:S05]  /*2b20*/  BSYNC B1 ;  /* 0x0000000000017941 */ /* 0x000fea0003800000 */
.L_x_43:
[----:B-----5:R-:W-:Y:S01]  /*2b30*/  FMUL R32, R167, R10 ;  /* 0x0000000aa7207220 */ /* 0x020fe20000400000 */
[----:B------:R-:W-:Y:S01]  /*2b40*/  IMAD.X R31, R27, 0x1, R6, P4 ;  /* 0x000000011b1f7824 */ /* 0x000fe200020e0606 */
[----:B------:R-:W-:Y:S01]  /*2b50*/  ISETP.GT.AND P1, PT, R166, 0x8, P1 ;  /* 0x00000008a600780c */ /* 0x000fe20000f24270 */
[----:B------:R-:W-:Y:S01]  /*2b60*/  BSSY B1, `(.L_x_45) ;  /* 0x0000008000017945 */ /* 0x000fe20003800000 */
[----:B------:R-:W-:Y:S01]  /*2b70*/  FFMA R33, R33, R11, R32 ;  /* 0x0000000b21217223 */ /* 0x000fe20000000020 */
[----:B------:R-:W-:Y:S02]  /*2b80*/  IADD3 R24, P4, R24, UR10, RZ ;  /* 0x0000000a18187c10 */ /* 0x000fe4000ff9e0ff */
[----:B------:R-:W-:Y:S02]  /*2b90*/  IADD3 R32, P5, R22, R160, RZ ;  /* 0x000000a016207210 */ /* 0x000fe40007fbe0ff */
[----:B------:R0:W-:Y:S01]  /*2ba0*/  @P2 STG.E desc[UR16][R30.64], R33 ;  /* 0x000000211e002986 */ /* 0x0001e2000c101910 */
[----:B------:R-:W-:-:S05]  /*2bb0*/  IADD3.X R25, R25, UR11, RZ, P4, !PT ;  /* 0x0000000b19197c10 */ /* 0x000fca000a7fe4ff */
[----:B------:R-:W-:Y:S05]  /*2bc0*/  @!P1 BRA `(.L_x_46) ;  /* 0x0000000000049947 */ /* 0x000fea0003800000 */
[----:B------:R0:W5:Y:S02]  /*2bd0*/  LDG.E.LTC128B R167, desc[UR16][R24.64] ;  /* 0x0000001018a77981 */ /* 0x000164000c1e1920 */
.L_x_46:
[----:B------:R-:W-:Y:S05]  /*2be0*/  BSYNC B1 ;  /* 0x0000000000017941 */ /* 0x000fea0003800000 */
.L_x_45:
[----:B0----5:R-:W-:Y:S01]  /*2bf0*/  FMUL R23, R167, R10 ;  /* 0x0000000aa7177220 */ /* 0x021fe20000400000 */
[----:B------:R-:W-:Y:S01]  /*2c00*/  IMAD.X R33, R21, 0x1, R161, P5 ;  /* 0x0000000115217824 */ /* 0x000fe200028e06a1 */
[----:B------:R-:W-:Y:S01]  /*2c10*/  ISETP.GT.AND P2, PT, R166, 0x8, P0 ;  /* 0x00000008a600780c */ /* 0x000fe20000744270 */
[----:B------:R-:W-:Y:S01]  /*2c20*/  BSSY B1, `(.L_x_47) ;  /* 0x0000007000017945 */ /* 0x000fe20003800000 */
[----:B------:R-:W-:Y:S01]  /*2c30*/  FFMA R23, R34, R11, R23 ;  /* 0x0000000b22177223 */ /* 0x000fe20000000017 */
[----:B------:R-:W-:-:S04]  /*2c40*/  IADD3 R24, P0, R162, UR10, RZ ;  /* 0x0000000aa2187c10 */ /* 0x000fc8000ff1e0ff */
[----:B------:R0:W-:Y:S01]  /*2c50*/  @P1 STG.E desc[UR16][R32.64], R23 ;  /* 0x0000001720001986 */ /* 0x0001e2000c101910 */
[----:B------:R-:W-:-:S05]  /*2c60*/  IADD3.X R25, R163, UR11, RZ, P0, !PT ;  /* 0x0000000ba3197c10 */ /* 0x000fca00087fe4ff */
[----:B------:R-:W-:Y:S05]  /*2c70*/  @!P2 BRA `(.L_x_48) ;  /* 0x000000000004a947 */ /* 0x000fea0003800000 */
[----:B------:R0:W5:Y:S02]  /*2c80*/  LDG.E.LTC128B R167, desc[UR16][R24.64] ;  /* 0x0000001018a77981 */ /* 0x000164000c1e1920 */
.L_x_48:
[----:B------:R-:W-:Y:S05]  /*2c90*/  BSYNC B1 ;  /* 0x0000000000017941 */ /* 0x000fea0003800000 */
.L_x_47:
[----:B------:R-:W-:Y:S01]  /*2ca0*/  IADD3 R26, P5, R22, R26, RZ ;  /* 0x0000001a161a7210 */ /* 0x000fe20007fbe0ff */
[----:B0----5:R-:W-:Y:S01]  /*2cb0*/  FMUL R24, R167, R10 ;  /* 0x0000000aa7187220 */ /* 0x021fe20000400000 */
[----:B------:R-:W-:Y:S01]  /*2cc0*/  ISETP.GT.AND P1, PT, R5, 0x18, PT ;  /* 0x000000180500780c */ /* 0x000fe20003f24270 */
[----:B------:R-:W-:Y:S01]  /*2cd0*/  BSSY B1, `(.L_x_49) ;  /* 0x000000b000017945 */ /* 0x000fe20003800000 */
[----:B------:R-:W-:Y:S01]  /*2ce0*/  IADD3 R32, P6, R152, UR12, RZ ;  /* 0x0000000c98207c10 */ /* 0x000fe2000ffde0ff */
[----:B------:R-:W-:Y:S01]  /*2cf0*/  FFMA R35, R35, R11, R24 ;  /* 0x0000000b23237223 */ /* 0x000fe20000000018 */
[----:B------:R-:W-:Y:S01]  /*2d00*/  IMAD.X R27, R21, 0x1, R27, P5 ;  /* 0x00000001151b7824 */ /* 0x000fe200028e061b */
[----:B------:R-:W-:Y:S02]  /*2d10*/  ISETP.GT.AND P4, PT, R166, RZ, P1 ;  /* 0x000000ffa600720c */ /* 0x000fe40000f84270 */
[----:B------:R-:W-:Y:S02]  /*2d20*/  ISETP.GT.AND P0, PT, R5, 0x19, PT ;  /* 0x000000190500780c */ /* 0x000fe40003f04270 */
[----:B------:R0:W-:Y:S01]  /*2d30*/  @P2 STG.E desc[UR16][R26.64], R35 ;  /* 0x000000231a002986 */ /* 0x0001e2000c101910 */
[----:B------:R-:W-:-:S02]  /*2d40*/  IADD3 R24, P5, R28, R4, RZ ;  /* 0x000000041c187210 */ /* 0x000fc40007fbe0ff */
[----:B------:R-:W-:-:S06]  /*2d50*/  IADD3.X R33, R153, UR13, RZ, P6, !PT ;  /* 0x0000000d99217c10 */ /* 0x000fcc000b7fe4ff */
[----:B------:R-:W-:Y:S05]  /*2d60*/  @!P4 BRA `(.L_x_50) ;  /* 0x000000000004c947 */ /* 0x000fea0003800000 */
[----:B------:R0:W5:Y:S02]  /*2d70*/  LDG.E.LTC128B R167, desc[UR16][R32.64] ;  /* 0x0000001020a77981 */ /* 0x000164000c1e1920 */
.L_x_50:
[----:B------:R-:W-:Y:S05]  /*2d80*/  BSYNC B1 ;  /* 0x0000000000017941 */ /* 0x000fea0003800000 */
.L_x_49:
[----:B-----5:R-:W-:Y:S01]  /*2d90*/  FMUL R23, R167, R10 ;  /* 0x0000000aa7177220 */ /* 0x020fe20000400000 */
[----:B------:R-:W-:Y:S01]  /*2da0*/  IMAD.X R25, R29, 0x1, R6, P5 ;  /* 0x000000011d197824 */ /* 0x000fe200028e0606 */
[----:B------:R-:W-:Y:S01]  /*2db0*/  ISETP.GT.AND P2, PT, R166, RZ, P0 ;  /* 0x000000ffa600720c */ /* 0x000fe20000744270 */
[----:B------:R-:W-:Y:S01]  /*2dc0*/  BSSY B1, `(.L_x_51) ;  /* 0x0000008000017945 */ /* 0x000fe20003800000 */
[----:B------:R-:W-:Y:S01]  /*2dd0*/  FFMA R23, R36, R11, R23 ;  /* 0x0000000b24177223 */ /* 0x000fe20000000017 */
[----:B------:R-:W-:Y:S02]  /*2de0*/  IADD3 R34, P6, R154, UR12, RZ ;  /* 0x0000000c9a227c10 */ /* 0x000fe4000ffde0ff */
[----:B0-----:R-:W-:Y:S02]  /*2df0*/  IADD3 R26, P5, R30, R4, RZ ;  /* 0x000000041e1a7210 */ /* 0x001fe40007fbe0ff */
[----:B------:R0:W-:Y:S01]  /*2e00*/  @P4 STG.E desc[UR16][R24.64], R23 ;  /* 0x0000001718004986 */ /* 0x0001e2000c101910 */
[----:B------:R-:W-:-:S05]  /*2e10*/  IADD3.X R35, R155, UR13, RZ, P6, !PT ;  /* 0x0000000d9b237c10 */ /* 0x000fca000b7fe4ff */
[----:B------:R-:W-:Y:S05]  /*2e20*/  @!P2 BRA `(.L_x_52) ;  /* 0x000000000004a947 */ /* 0x000fea0003800000 */
[----:B------:R0:W5:Y:S02]  /*2e30*/  LDG.E.LTC128B R167, desc[UR16][R34.64] ;  /* 0x0000001022a77981 */ /* 0x000164000c1e1920 */
.L_x_52:
[----:B------:R-:W-:Y:S05]  /*2e40*/  BSYNC B1 ;  /* 0x0000000000017941 */ /* 0x000fea0003800000 */
.L_x_51:
[----:B-----5:R-:W-:Y:S01]  /*2e50*/  FMUL R36, R167, R10 ;  /* 0x0000000aa7247220 */ /* 0x020fe20000400000 */
[----:B------:R-:W-:Y:S01]  /*2e60*/  IMAD.X R27, R31, 0x1, R6, P5 ;  /* 0x000000011f1b7824 */ /* 0x000fe200028e0606 */
[----:B------:R-:W-:Y:S01]  /*2e70*/  ISETP.GT.AND P1, PT, R166, 0x8, P1 ;  /* 0x00000008a600780c */ /* 0x000fe20000f24270 */
[----:B------:R-:W-:Y:S01]  /*2e80*/  BSSY B1, `(.L_x_53) ;  /* 0x0000008000017945 */ /* 0x000fe20003800000 */
[----:B0-----:R-:W-:Y:S01]  /*2e90*/  FFMA R23, R37, R11, R36 ;  /* 0x0000000b25177223 */ /* 0x001fe20000000024 */
[----:B------:R-:W-:Y:S02]  /*2ea0*/  IADD3 R36, P4, R152, UR10, RZ ;  /* 0x0000000a98247c10 */ /* 0x000fe4000ff9e0ff */
[----:B------:R-:W-:Y:S02]  /*2eb0*/  IADD3 R156, P5, R28, R22, RZ ;  /* 0x000000161c9c7210 */ /* 0x000fe40007fbe0ff */
[----:B------:R0:W-:Y:S01]  /*2ec0*/  @P2 STG.E desc[UR16][R26.64], R23 ;  /* 0x000000171a002986 */ /* 0x0001e2000c101910 */
[----:B------:R-:W-:-:S05]  /*2ed0*/  IADD3.X R37, R153, UR11, RZ, P4, !PT ;  /* 0x0000000b99257c10 */ /* 0x000fca000a7fe4ff */
[----:B------:R-:W-:Y:S05]  /*2ee0*/  @!P1 BRA `(.L_x_54) ;  /* 0x0000000000049947 */ /* 0x000fea0003800000 */
[----:B------:R0:W5:Y:S02]  /*2ef0*/  LDG.E.LTC128B R167, desc[UR16][R36.64] ;  /* 0x0000001024a77981 */ /* 0x000164000c1e1920 */
.L_x_54:
[----:B------:R-:W-:Y:S05]  /*2f00*/  BSYNC B1 ;  /* 0x0000000000017941 */ /* 0x000fea0003800000 */
.L_x_53:
        /* <DEDUP_REMOVED lines=10> */
.L_x_56:
[----:B------:R-:W-:Y:S05]  /*2fb0*/  BSYNC B1 ;  /* 0x0000000000017941 */ /* 0x000fea0003800000 */
.L_x_55:
        /* <DEDUP_REMOVED lines=14> */
.L_x_58:
[----:B------:R-:W-:Y:S05]  /*30a0*/  BSYNC B1 ;  /* 0x0000000000017941 */ /* 0x000fea0003800000 */
.L_x_57:
        /* <DEDUP_REMOVED lines=11> */
.L_x_60:
[----:B------:R-:W-:Y:S05]  /*3160*/  BSYNC B1 ;  /* 0x0000000000017941 */ /* 0x000fea0003800000 */
.L_x_59:
        /* <DEDUP_REMOVED lines=11> */
.L_x_62:
[----:B------:R-:W-:Y:S05]  /*3220*/  BSYNC B1 ;  /* 0x0000000000017941 */ /* 0x000fea0003800000 */
.L_x_61:
        /* <DEDUP_REMOVED lines=10> */
.L_x_64:
[----:B------:R-:W-:Y:S05]  /*32d0*/  BSYNC B1 ;  /* 0x0000000000017941 */ /* 0x000fea0003800000 */
.L_x_63:
        /* <DEDUP_REMOVED lines=14> */
.L_x_66:
[----:B------:R-:W-:Y:S05]  /*33c0*/  BSYNC B1 ;  /* 0x0000000000017941 */ /* 0x000fea0003800000 */
.L_x_65:
        /* <DEDUP_REMOVED lines=11> */
.L_x_68:
[----:B------:R-:W-:Y:S05]  /*3480*/  BSYNC B1 ;  /* 0x0000000000017941 */ /* 0x000fea0003800000 */
.L_x_67:
        /* <DEDUP_REMOVED lines=11> */
.L_x_70:
[----:B------:R-:W-:Y:S05]  /*3540*/  BSYNC B1 ;  /* 0x0000000000017941 */ /* 0x000fea0003800000 */
.L_x_69:
        /* <DEDUP_REMOVED lines=10> */
.L_x_72:
[----:B------:R-:W-:Y:S05]  /*35f0*/  BSYNC B1 ;  /* 0x0000000000017941 */ /* 0x000fea0003800000 */
.L_x_71:
        /* <DEDUP_REMOVED lines=14> */
.L_x_74:
[----:B------:R-:W-:Y:S05]  /*36e0*/  BSYNC B1 ;  /* 0x0000000000017941 */ /* 0x000fea0003800000 */
.L_x_73:
        /* <DEDUP_REMOVED lines=11> */
.L_x_76:
[----:B------:R-:W-:Y:S05]  /*37a0*/  BSYNC B1 ;  /* 0x0000000000017941 */ /* 0x000fea0003800000 */
.L_x_75:
        /* <DEDUP_REMOVED lines=11> */
.L_x_78:
[----:B------:R-:W-:Y:S05]  /*3860*/  BSYNC B1 ;  /* 0x0000000000017941 */ /* 0x000fea0003800000 */
.L_x_77:
        /* <DEDUP_REMOVED lines=10> */
.L_x_80:
[----:B------:R-:W-:Y:S05]  /*3910*/  BSYNC B1 ;  /* 0x0000000000017941 */ /* 0x000fea0003800000 */
.L_x_79:
[----:B0-----:R-:W-:Y:S01]  /*3920*/  IADD3 R24, P5, R26, R22, RZ ;  /* 0x000000161a187210 */ /* 0x001fe20007fbe0ff */
[----:B-----5:R-:W-:Y:S01]  /*3930*/  FMUL R32, R167, R10 ;  /* 0x0000000aa7207220 */ /* 0x020fe20000400000 */
        /* <DEDUP_REMOVED lines=12> */
.L_x_82:
[----:B------:R-:W-:Y:S05]  /*3a00*/  BSYNC B1 ;  /* 0x0000000000017941 */ /* 0x000fea0003800000 */
.L_x_81:
        /* <DEDUP_REMOVED lines=11> */
.L_x_84:
[----:B------:R-:W-:Y:S05]  /*3ac0*/  BSYNC B1 ;  /* 0x0000000000017941 */ /* 0x000fea0003800000 */
.L_x_83:
        /* <DEDUP_REMOVED lines=11> */
.L_x_86:
[----:B------:R-:W-:Y:S05]  /*3b80*/  BSYNC B1 ;  /* 0x0000000000017941 */ /* 0x000fea0003800000 */
.L_x_85:
        /* <DEDUP_REMOVED lines=10> */
.L_x_88:
[----:B------:R-:W-:Y:S05]  /*3c30*/  BSYNC B1 ;  /* 0x0000000000017941 */ /* 0x000fea0003800000 */
.L_x_87:
        /* <DEDUP_REMOVED lines=14> */
.L_x_90:
[----:B------:R-:W-:Y:S05]  /*3d20*/  BSYNC B1 ;  /* 0x0000000000017941 */ /* 0x000fea0003800000 */
.L_x_89:
[----:B-----5:R-:W-:Y:S01]  /*3d30*/  FMUL R23, R167, R10 ;  /* 0x0000000aa7177220 */ /* 0x020fe20000400000 */
        /* <DEDUP_REMOVED lines=10> */
.L_x_92:
[----:B------:R-:W-:Y:S05]  /*3de0*/  BSYNC B1 ;  /* 0x0000000000017941 */ /* 0x000fea0003800000 */
.L_x_91:
        /* <DEDUP_REMOVED lines=11> */
.L_x_94:
[----:B------:R-:W-:Y:S05]  /*3ea0*/  BSYNC B1 ;  /* 0x0000000000017941 */ /* 0x000fea0003800000 */
.L_x_93:
        /* <DEDUP_REMOVED lines=10> */
.L_x_96:
[----:B------:R-:W-:Y:S05]  /*3f50*/  BSYNC B1 ;  /* 0x0000000000017941 */ /* 0x000fea0003800000 */
.L_x_95:
[----:B------:R-:W-:Y:S01]  /*3f60*/  IADD3 R24, P5, R24, R22, RZ ;  /* 0x0000001618187210 */ /* 0x000fe20007fbe0ff */
[----:B0----5:R-:W-:Y:S01]  /*3f70*/  FMUL R26, R167, R10 ;  /* 0x0000000aa71a7220 */ /* 0x021fe20000400000 */
[C---:B------:R-:W-:Y:S01]  /*3f80*/  ISETP.GT.AND P1, PT, R5.reuse, 0x48, PT ;  /* 0x000000480500780c */ /* 0x040fe20003f24270 */
[----:B------:R-:W-:Y:S01]  /*3f90*/  BSSY B1, `(.L_x_97) ;  /* 0x000000b000017945 */ /* 0x000fe20003800000 */
[----:B------:R-:W-:Y:S01]  /*3fa0*/  ISETP.GT.AND P0, PT, R5, 0x49, PT ;  /* 0x000000490500780c */ /* 0x000fe20003f04270 */
[----:B------:R-:W-:Y:S01]  /*3fb0*/  FFMA R59, R59, R11, R26 ;  /* 0x0000000b3b3b7223 */ /* 0x000fe2000000001a */
        /* <DEDUP_REMOVED lines=8> */
.L_x_98:
[----:B------:R-:W-:Y:S05]  /*4040*/  BSYNC B1 ;  /* 0x0000000000017941 */ /* 0x000fea0003800000 */
.L_x_97:
        /* <DEDUP_REMOVED lines=11> */
.L_x_100:
[----:B------:R-:W-:Y:S05]  /*4100*/  BSYNC B1 ;  /* 0x0000000000017941 */ /* 0x000fea0003800000 */
.L_x_99:
        /* <DEDUP_REMOVED lines=11> */
.L_x_102:
[----:B------:R-:W-:Y:S05]  /*41c0*/  BSYNC B1 ;  /* 0x0000000000017941 */ /* 0x000fea0003800000 */
.L_x_101:
        /* <DEDUP_REMOVED lines=10> */
.L_x_104:
[----:B------:R-:W-:Y:S05]  /*4270*/  BSYNC B1 ;  /* 0x0000000000017941 */ /* 0x000fea0003800000 */
.L_x_103:
[----:B0-----:R-:W-:Y:S01]  /*4280*/  IADD3 R28, P5, R38, R22, RZ ;  /* 0x00000016261c7210 */ /* 0x001fe20007fbe0ff */
[----:B-----5:R-:W-:Y:S01]  /*4290*/  FMUL R30, R167, R10 ;  /* 0x0000000aa71e7220 */ /* 0x020fe20000400000 */
        /* <DEDUP_REMOVED lines=12> */
.L_x_106:
[----:B------:R-:W-:Y:S05]  /*4360*/  BSYNC B1 ;  /* 0x0000000000017941 */ /* 0x000fea0003800000 */
.L_x_105:
        /* <DEDUP_REMOVED lines=11> */
.L_x_108:
[----:B------:R-:W-:Y:S05]  /*4420*/  BSYNC B1 ;  /* 0x0000000000017941 */ /* 0x000fea0003800000 */
.L_x_107:
        /* <DEDUP_REMOVED lines=11> */
.L_x_110:
[----:B------:R-:W-:Y:S05]  /*44e0*/  BSYNC B1 ;  /* 0x0000000000017941 */ /* 0x000fea0003800000 */
.L_x_109:
        /* <DEDUP_REMOVED lines=10> */
.L_x_112:
[----:B------:R-:W-:Y:S05]  /*4590*/  BSYNC B1 ;  /* 0x0000000000017941 */ /* 0x000fea0003800000 */
.L_x_111:
        /* <DEDUP_REMOVED lines=14> */
.L_x_114:
[----:B------:R-:W-:Y:S05]  /*4680*/  BSYNC B1 ;  /* 0x0000000000017941 */ /* 0x000fea0003800000 */
.L_x_113:
        /* <DEDUP_REMOVED lines=11> */
.L_x_116:
[----:B------:R-:W-:Y:S05]  /*4740*/  BSYNC B1 ;  /* 0x0000000000017941 */ /* 0x000fea0003800000 */
.L_x_115:
        /* <DEDUP_REMOVED lines=11> */
.L_x_118:
[----:B------:R-:W-:Y:S05]  /*4800*/  BSYNC B1 ;  /* 0x0000000000017941 */ /* 0x000fea0003800000 */
.L_x_117:
        /* <DEDUP_REMOVED lines=10> */
.L_x_120:
[----:B------:R-:W-:Y:S05]  /*48b0*/  BSYNC B1 ;  /* 0x0000000000017941 */ /* 0x000fea0003800000 */
.L_x_119:
        /* <DEDUP_REMOVED lines=14> */
.L_x_122:
[----:B------:R-:W-:Y:S05]  /*49a0*/  BSYNC B1 ;  /* 0x0000000000017941 */ /* 0x000fea0003800000 */
.L_x_121:
        /* <DEDUP_REMOVED lines=11> */
.L_x_124:
[----:B------:R-:W-:Y:S05]  /*4a60*/  BSYNC B1 ;  /* 0x0000000000017941 */ /* 0x000fea0003800000 */
.L_x_123:
        /* <DEDUP_REMOVED lines=11> */
.L_x_126:
[----:B------:R-:W-:Y:S05]  /*4b20*/  BSYNC B1 ;  /* 0x0000000000017941 */ /* 0x000fea0003800000 */
.L_x_125:
        /* <DEDUP_REMOVED lines=10> */
.L_x_128:
[----:B------:R-:W-:Y:S05]  /*4bd0*/  BSYNC B1 ;  /* 0x0000000000017941 */ /* 0x000fea0003800000 */
.L_x_127:
        /* <DEDUP_REMOVED lines=14> */
.L_x_130:
[----:B------:R-:W-:Y:S05]  /*4cc0*/  BSYNC B1 ;  /* 0x0000000000017941 */ /* 0x000fea0003800000 */
.L_x_129:
        /* <DEDUP_REMOVED lines=11> */
.L_x_132:
[----:B------:R-:W-:Y:S05]  /*4d80*/  BSYNC B1 ;  /* 0x0000000000017941 */ /* 0x000fea0003800000 */
.L_x_131:
        /* <DEDUP_REMOVED lines=11> */
.L_x_134:
[----:B------:R-:W-:Y:S05]  /*4e40*/  BSYNC B1 ;  /* 0x0000000000017941 */ /* 0x000fea0003800000 */
.L_x_133:
        /* <DEDUP_REMOVED lines=10> */
.L_x_136:
[----:B------:R-:W-:Y:S05]  /*4ef0*/  BSYNC B1 ;  /* 0x0000000000017941 */ /* 0x000fea0003800000 */
.L_x_135:
        /* <DEDUP_REMOVED lines=14> */
.L_x_138:
[----:B------:R-:W-:Y:S05]  /*4fe0*/  BSYNC B1 ;  /* 0x0000000000017941 */ /* 0x000fea0003800000 */
.L_x_137:
        /* <DEDUP_REMOVED lines=11> */
.L_x_140:
[----:B------:R-:W-:Y:S05]  /*50a0*/  BSYNC B1 ;  /* 0x0000000000017941 */ /* 0x000fea0003800000 */
.L_x_139:
        /* <DEDUP_REMOVED lines=11> */
.L_x_142:
[----:B------:R-:W-:Y:S05]  /*5160*/  BSYNC B1 ;  /* 0x0000000000017941 */ /* 0x000fea0003800000 */
.L_x_141:
        /* <DEDUP_REMOVED lines=10> */
.L_x_144:
[----:B------:R-:W-:Y:S05]  /*5210*/  BSYNC B1 ;  /* 0x0000000000017941 */ /* 0x000fea0003800000 */
.L_x_143:
        /* <DEDUP_REMOVED lines=14> */
.L_x_146:
[----:B------:R-:W-:Y:S05]  /*5300*/  BSYNC B1 ;  /* 0x0000000000017941 */ /* 0x000fea0003800000 */
.L_x_145:
        /* <DEDUP_REMOVED lines=11> */
.L_x_148:
[----:B------:R-:W-:Y:S05]  /*53c0*/  BSYNC B1 ;  /* 0x0000000000017941 */ /* 0x000fea0003800000 */
.L_x_147:
        /* <DEDUP_REMOVED lines=11> */
.L_x_150:
[----:B------:R-:W-:Y:S05]  /*5480*/  BSYNC B1 ;  /* 0x0000000000017941 */ /* 0x000fea0003800000 */
.L_x_149:
        /* <DEDUP_REMOVED lines=10> */
.L_x_152:
[----:B------:R-:W-:Y:S05]  /*5530*/  BSYNC B1 ;  /* 0x0000000000017941 */ /* 0x000fea0003800000 */
.L_x_151:
        /* <DEDUP_REMOVED lines=14> */
.L_x_154:
[----:B------:R-:W-:Y:S05]  /*5620*/  BSYNC B1 ;  /* 0x0000000000017941 */ /* 0x000fea0003800000 */
.L_x_153:
        /* <DEDUP_REMOVED lines=11> */
.L_x_156:
[----:B------:R-:W-:Y:S05]  /*56e0*/  BSYNC B1 ;  /* 0x0000000000017941 */ /* 0x000fea0003800000 */
.L_x_155:
        /* <DEDUP_REMOVED lines=11> */
.L_x_158:
[----:B------:R-:W-:Y:S05]  /*57a0*/  BSYNC B1 ;  /* 0x0000000000017941 */ /* 0x000fea0003800000 */
.L_x_157:
        /* <DEDUP_REMOVED lines=10> */
.L_x_160:
[----:B------:R-:W-:Y:S05]  /*5850*/  BSYNC B1 ;  /* 0x0000000000017941 */ /* 0x000fea0003800000 */
.L_x_159:
        /* <DEDUP_REMOVED lines=14> */
.L_x_162:
[----:B------:R-:W-:Y:S05]  /*5940*/  BSYNC B1 ;  /* 0x0000000000017941 */ /* 0x000fea0003800000 */
.L_x_161:
        /* <DEDUP_REMOVED lines=11> */
.L_x_164:
[----:B------:R-:W-:Y:S05]  /*5a00*/  BSYNC B1 ;  /* 0x0000000000017941 */ /* 0x000fea0003800000 */
.L_x_163:
        /* <DEDUP_REMOVED lines=11> */
.L_x_166:
[----:B------:R-:W-:Y:S05]  /*5ac0*/  BSYNC B1 ;  /* 0x0000000000017941 */ /* 0x000fea0003800000 */
.L_x_165:
        /* <DEDUP_REMOVED lines=10> */
.L_x_168:
[----:B------:R-:W-:Y:S05]  /*5b70*/  BSYNC B1 ;  /* 0x0000000000017941 */ /* 0x000fea0003800000 */
.L_x_167:
        /* <DEDUP_REMOVED lines=14> */
.L_x_170:
[----:B------:R-:W-:Y:S05]  /*5c60*/  BSYNC B1 ;  /* 0x0000000000017941 */ /* 0x000fea0003800000 */
.L_x_169:
        /* <DEDUP_REMOVED lines=11> */
.L_x_172:
[----:B------:R-:W-:Y:S05]  /*5d20*/  BSYNC B1 ;  /* 0x0000000000017941 */ /* 0x000fea0003800000 */
.L_x_171:
        /* <DEDUP_REMOVED lines=11> */
.L_x_174:
[----:B------:R-:W-:Y:S05]  /*5de0*/  BSYNC B1 ;  /* 0x0000000000017941 */ /* 0x000fea0003800000 */
.L_x_173:
        /* <DEDUP_REMOVED lines=10> */
.L_x_176:
[----:B------:R-:W-:Y:S05]  /*5e90*/  BSYNC B1 ;  /* 0x0000000000017941 */ /* 0x000fea0003800000 */
.L_x_175:
        /* <DEDUP_REMOVED lines=14> */
.L_x_178:
[----:B------:R-:W-:Y:S05]  /*5f80*/  BSYNC B1 ;  /* 0x0000000000017941 */ /* 0x000fea0003800000 */
.L_x_177:
        /* <DEDUP_REMOVED lines=11> */
.L_x_180:
[----:B------:R-:W-:Y:S05]  /*6040*/  BSYNC B1 ;  /* 0x0000000000017941 */ /* 0x000fea0003800000 */
.L_x_179:
        /* <DEDUP_REMOVED lines=11> */
.L_x_182:
[----:B------:R-:W-:Y:S05]  /*6100*/  BSYNC B1 ;  /* 0x0000000000017941 */ /* 0x000fea0003800000 */
.L_x_181:
        /* <DEDUP_REMOVED lines=10> */
.L_x_184:
[----:B------:R-:W-:Y:S05]  /*61b0*/  BSYNC B1 ;  /* 0x0000000000017941 */ /* 0x000fea0003800000 */
.L_x_183:
        /* <DEDUP_REMOVED lines=14> */
.L_x_186:
[----:B------:R-:W-:Y:S05]  /*62a0*/  BSYNC B1 ;  /* 0x0000000000017941 */ /* 0x000fea0003800000 */
.L_x_185:
        /* <DEDUP_REMOVED lines=11> */
.L_x_188:
[----:B------:R-:W-:Y:S05]  /*6360*/  BSYNC B1 ;  /* 0x0000000000017941 */ /* 0x000fea0003800000 */
.L_x_187:
        /* <DEDUP_REMOVED lines=11> */
.L_x_190:
[----:B------:R-:W-:Y:S05]  /*6420*/  BSYNC B1 ;  /* 0x0000000000017941 */ /* 0x000fea0003800000 */
.L_x_189:
        /* <DEDUP_REMOVED lines=10> */
.L_x_192:
[----:B------:R-:W-:Y:S05]  /*64d0*/  BSYNC B1 ;  /* 0x0000000000017941 */ /* 0x000fea0003800000 */
.L_x_191:
        /* <DEDUP_REMOVED lines=14> */
.L_x_194:
[----:B------:R-:W-:Y:S05]  /*65c0*/  BSYNC B1 ;  /* 0x0000000000017941 */ /* 0x000fea0003800000 */
.L_x_193:
        /* <DEDUP_REMOVED lines=11> */
.L_x_196:
[----:B------:R-:W-:Y:S05]  /*6680*/  BSYNC B1 ;  /* 0x0000000000017941 */ /* 0x000fea0003800000 */
.L_x_195:
        /* <DEDUP_REMOVED lines=11> */
.L_x_198:
[----:B------:R-:W-:Y:S05]  /*6740*/  BSYNC B1 ;  /* 0x0000000000017941 */ /* 0x000fea0003800000 */
.L_x_197:
        /* <DEDUP_REMOVED lines=10> */
.L_x_200:
[----:B------:R-:W-:Y:S05]  /*67f0*/  BSYNC B1 ;  /* 0x0000000000017941 */ /* 0x000fea0003800000 */
.L_x_199:
        /* <DEDUP_REMOVED lines=14> */
.L_x_202:
[----:B------:R-:W-:Y:S05]  /*68e0*/  BSYNC B1 ;  /* 0x0000000000017941 */ /* 0x000fea0003800000 */
.L_x_201:
        /* <DEDUP_REMOVED lines=11> */
.L_x_204:
[----:B------:R-:W-:Y:S05]  /*69a0*/  BSYNC B1 ;  /* 0x0000000000017941 */ /* 0x000fea0003800000 */
.L_x_203:
        /* <DEDUP_REMOVED lines=11> */
.L_x_206:
[----:B------:R-:W-:Y:S05]  /*6a60*/  BSYNC B1 ;  /* 0x0000000000017941 */ /* 0x000fea0003800000 */
.L_x_205:
        /* <DEDUP_REMOVED lines=10> */
.L_x_208:
[----:B------:R-:W-:Y:S05]  /*6b10*/  BSYNC B1 ;  /* 0x0000000000017941 */ /* 0x000fea0003800000 */
.L_x_207:
        /* <DEDUP_REMOVED lines=14> */
.L_x_210:
[----:B------:R-:W-:Y:S05]  /*6c00*/  BSYNC B1 ;  /* 0x0000000000017941 */ /* 0x000fea0003800000 */
.L_x_209:
        /* <DEDUP_REMOVED lines=11> */
.L_x_212:
[----:B------:R-:W-:Y:S05]  /*6cc0*/  BSYNC B1 ;  /* 0x0000000000017941 */ /* 0x000fea0003800000 */
.L_x_211:
        /* <DEDUP_REMOVED lines=11> */
.L_x_214:
[----:B------:R-:W-:Y:S05]  /*6d80*/  BSYNC B1 ;  /* 0x0000000000017941 */ /* 0x000fea0003800000 */
.L_x_213:
        /* <DEDUP_REMOVED lines=10> */
.L_x_216:
[----:B------:R-:W-:Y:S05]  /*6e30*/  BSYNC B1 ;  /* 0x0000000000017941 */ /* 0x000fea0003800000 */
.L_x_215:
        /* <DEDUP_REMOVED lines=14> */
.L_x_218:
[----:B------:R-:W-:Y:S05]  /*6f20*/  BSYNC B1 ;  /* 0x0000000000017941 */ /* 0x000fea0003800000 */
.L_x_217:
        /* <DEDUP_REMOVED lines=11> */
.L_x_220:
[----:B------:R-:W-:Y:S05]  /*6fe0*/  BSYNC B1 ;  /* 0x0000000000017941 */ /* 0x000fea0003800000 */
.L_x_219:
        /* <DEDUP_REMOVED lines=11> */
.L_x_222:
[----:B------:R-:W-:Y:S05]  /*70a0*/  BSYNC B1 ;  /* 0x0000000000017941 */ /* 0x000fea0003800000 */
.L_x_221:
        /* <DEDUP_REMOVED lines=10> */
.L_x_224:
[----:B------:R-:W-:Y:S05]  /*7150*/  BSYNC B1 ;  /* 0x0000000000017941 */ /* 0x000fea0003800000 */
.L_x_223:
        /* <DEDUP_REMOVED lines=14> */
.L_x_226:
[----:B------:R-:W-:Y:S05]  /*7240*/  BSYNC B1 ;  /* 0x0000000000017941 */ /* 0x000fea0003800000 */
.L_x_225:
        /* <DEDUP_REMOVED lines=11> */
.L_x_228:
[----:B------:R-:W-:Y:S05]  /*7300*/  BSYNC B1 ;  /* 0x0000000000017941 */ /* 0x000fea0003800000 */
.L_x_227:
        /* <DEDUP_REMOVED lines=11> */
.L_x_230:
[----:B------:R-:W-:Y:S05]  /*73c0*/  BSYNC B1 ;  /* 0x0000000000017941 */ /* 0x000fea0003800000 */
.L_x_229:
        /* <DEDUP_REMOVED lines=10> */
.L_x_232:
[----:B------:R-:W-:Y:S05]  /*7470*/  BSYNC B1 ;  /* 0x0000000000017941 */ /* 0x000fea0003800000 */
.L_x_231:
        /* <DEDUP_REMOVED lines=14> */
.L_x_234:
[----:B------:R-:W-:Y:S05]  /*7560*/  BSYNC B1 ;  /* 0x0000000000017941 */ /* 0x000fea0003800000 */
.L_x_233:
        /* <DEDUP_REMOVED lines=11> */
.L_x_236:
[----:B------:R-:W-:Y:S05]  /*7620*/  BSYNC B1 ;  /* 0x0000000000017941 */ /* 0x000fea0003800000 */
.L_x_235:
        /* <DEDUP_REMOVED lines=11> */
.L_x_238:
[----:B------:R-:W-:Y:S05]  /*76e0*/  BSYNC B1 ;  /* 0x0000000000017941 */ /* 0x000fea0003800000 */
.L_x_237:
        /* <DEDUP_REMOVED lines=10> */
.L_x_240:
[----:B------:R-:W-:Y:S05]  /*7790*/  BSYNC B1 ;  /* 0x0000000000017941 */ /* 0x000fea0003800000 */
.L_x_239:
        /* <DEDUP_REMOVED lines=14> */
.L_x_242:
[----:B------:R-:W-:Y:S05]  /*7880*/  BSYNC B1 ;  /* 0x0000000000017941 */ /* 0x000fea0003800000 */
.L_x_241:
        /* <DEDUP_REMOVED lines=11> */
.L_x_244:
[----:B------:R-:W-:Y:S05]  /*7940*/  BSYNC B1 ;  /* 0x0000000000017941 */ /* 0x000fea0003800000 */
.L_x_243:
        /* <DEDUP_REMOVED lines=11> */
.L_x_246:
[----:B------:R-:W-:Y:S05]  /*7a00*/  BSYNC B1 ;  /* 0x0000000000017941 */ /* 0x000fea0003800000 */
.L_x_245:
        /* <DEDUP_REMOVED lines=10> */
.L_x_248:
[----:B------:R-:W-:Y:S05]  /*7ab0*/  BSYNC B1 ;  /* 0x0000000000017941 */ /* 0x000fea0003800000 */
.L_x_247:
        /* <DEDUP_REMOVED lines=14> */
.L_x_250:
[----:B------:R-:W-:Y:S05]  /*7ba0*/  BSYNC B1 ;  /* 0x0000000000017941 */ /* 0x000fea0003800000 */
.L_x_249:
        /* <DEDUP_REMOVED lines=11> */
.L_x_252:
[----:B------:R-:W-:Y:S05]  /*7c60*/  BSYNC B1 ;  /* 0x0000000000017941 */ /* 0x000fea0003800000 */
.L_x_251:
        /* <DEDUP_REMOVED lines=11> */
.L_x_254:
[----:B------:R-:W-:Y:S05]  /*7d20*/  BSYNC B1 ;  /* 0x0000000000017941 */ /* 0x000fea0003800000 */
.L_x_253:
        /* <DEDUP_REMOVED lines=10> */
.L_x_256:
[----:B------:R-:W-:Y:S05]  /*7dd0*/  BSYNC B1 ;  /* 0x0000000000017941 */ /* 0x000fea0003800000 */
.L_x_255:
        /* <DEDUP_REMOVED lines=14> */
.L_x_258:
[----:B------:R-:W-:Y:S05]  /*7ec0*/  BSYNC B1 ;  /* 0x0000000000017941 */ /* 0x000fea0003800000 */
.L_x_257:
        /* <DEDUP_REMOVED lines=11> */
.L_x_260:
[----:B------:R-:W-:Y:S05]  /*7f80*/  BSYNC B1 ;  /* 0x0000000000017941 */ /* 0x000fea0003800000 */
.L_x_259:
        /* <DEDUP_REMOVED lines=11> */
.L_x_262:
[----:B------:R-:W-:Y:S05]  /*8040*/  BSYNC B1 ;  /* 0x0000000000017941 */ /* 0x000fea0003800000 */
.L_x_261:
        /* <DEDUP_REMOVED lines=10> */
.L_x_264:
[----:B------:R-:W-:Y:S05]  /*80f0*/  BSYNC B1 ;  /* 0x0000000000017941 */ /* 0x000fea0003800000 */
.L_x_263:
        /* <DEDUP_REMOVED lines=14> */
.L_x_266:
[----:B------:R-:W-:Y:S05]  /*81e0*/  BSYNC B1 ;  /* 0x0000000000017941 */ /* 0x000fea0003800000 */
.L_x_265:
[----:B-----5:R-:W-:Y:S01]  /*81f0*/  FMUL R23, R167, R10 ;  /* 0x0000000aa7177220 */ /* 0x020fe20000400000 */
[----:B------:R-:W-:Y:S01]  /*8200*/  IMAD.X R37, R33, 0x1, R6, P6 ;  /* 0x0000000121257824 */ /* 0x000fe200030e0606 */
[----:B------:R-:W-:Y:S01]  /*8210*/  ISETP.GT.AND P2, PT, R166, RZ, P1 ;  /* 0x000000ffa600720c */ /* 0x000fe20000f44270 */
[----:B------:R-:W-:Y:S01]  /*8220*/  BSSY B1, `(.L_x_267) ;  /* 0x0000007000017945 */ /* 0x000fe20003800000 */
[----:B------:R-:W-:Y:S01]  /*8230*/  FFMA R23, R144, R11, R23 ;  /* 0x0000000b90177223 */ /* 0x000fe20000000017 */
[----:B------:R-:W-:-:S04]  /*8240*/  IADD3 R40, P0, R24, UR12, RZ ;  /* 0x0000000c18287c10 */ /* 0x000fc8000ff1e0ff */
[----:B------:R0:W-:Y:S01]  /*8250*/  @P5 STG.E desc[UR16][R36.64], R23 ;  /* 0x0000001724005986 */ /* 0x0001e2000c101910 */
[----:B------:R-:W-:-:S05]  /*8260*/  IADD3.X R41, R25, UR13, RZ, P0, !PT ;  /* 0x0000000d19297c10 */ /* 0x000fca00087fe4ff */
[----:B------:R-:W-:Y:S05]  /*8270*/  @!P2 BRA `(.L_x_268) ;  /* 0x000000000004a947 */ /* 0x000fea0003800000 */
[----:B------:R0:W5:Y:S02]  /*8280*/  LDG.E.LTC128B R167, desc[UR16][R40.64] ;  /* 0x0000001028a77981 */ /* 0x000164000c1e1920 */
.L_x_268:
[----:B------:R-:W-:Y:S05]  /*8290*/  BSYNC B1 ;  /* 0x0000000000017941 */ /* 0x000fea0003800000 */
.L_x_267:
[----:B0-----:R-:W-:Y:S01]  /*82a0*/  IADD3 R28, P5, R34, R4, RZ ;  /* 0x00000004221c7210 */ /* 0x001fe20007fbe0ff */
[----:B-----5:R-:W-:Y:S01]  /*82b0*/  FMUL R38, R167, R10 ;  /* 0x0000000aa7267220 */ /* 0x020fe20000400000 */
[----:B------:R-:W-:Y:S01]  /*82c0*/  ISETP.GT.AND P4, PT, R166, 0x8, P4 ;  /* 0x00000008a600780c */ /* 0x000fe20002784270 */
[----:B------:R-:W-:Y:S01]  /*82d0*/  BSSY B1, `(.L_x_269) ;  /* 0x000000a000017945 */ /* 0x000fe20003800000 */
[----:B------:R-:W-:Y:S01]  /*82e0*/  IADD3 R26, P6, R26, UR10, RZ ;  /* 0x0000000a1a1a7c10 */ /* 0x000fe2000ffde0ff */
[----:B------:R-:W-:Y:S01]  /*82f0*/  FFMA R145, R145, R11, R38 ;  /* 0x0000000b91917223 */ /* 0x000fe20000000026 */
[----:B------:R-:W-:Y:S01]  /*8300*/  IMAD.X R29, R35, 0x1, R6, P5 ;  /* 0x00000001231d7824 */ /* 0x000fe200028e0606 */
[----:B------:R-:W-:Y:S02]  /*8310*/  ISETP.GT.AND P0, PT, R5, 0xf8, PT ;  /* 0x000000f80500780c */ /* 0x000fe40003f04270 */
[----:B------:R-:W-:Y:S02]  /*8320*/  IADD3 R38, P5, R32, R22, RZ ;  /* 0x0000001620267210 */ /* 0x000fe40007fbe0ff */
[----:B------:R0:W-:Y:S01]  /*8330*/  @P2 STG.E desc[UR16][R28.64], R145 ;  /* 0x000000911c002986 */ /* 0x0001e2000c101910 */
[----:B------:R-:W-:-:S03]  /*8340*/  IADD3.X R27, R27, UR11, RZ, P6, !PT ;  /* 0x0000000b1b1b7c10 */ /* 0x000fc6000b7fe4ff */
[----:B------:R-:W-:Y:S07]  /*8350*/  @!P4 BRA `(.L_x_270) ;  /* 0x000000000004c947 */ /* 0x000fee0003800000 */
[----:B------:R0:W5:Y:S02]  /*8360*/  LDG.E.LTC128B R167, desc[UR16][R26.64] ;  /* 0x000000101aa77981 */ /* 0x000164000c1e1920 */
.L_x_270:
[----:B------:R-:W-:Y:S05]  /*8370*/  BSYNC B1 ;  /* 0x0000000000017941 */ /* 0x000fea0003800000 */
.L_x_269:
[----:B-----5:R-:W-:Y:S01]  /*8380*/  FMUL R23, R167, R10 ;  /* 0x0000000aa7177220 */ /* 0x020fe20000400000 */
[----:B------:R-:W-:Y:S01]  /*8390*/  IMAD.X R39, R33, 0x1, R21, P5 ;  /* 0x0000000121277824 */ /* 0x000fe200028e0615 */
[----:B------:R-:W-:Y:S01]  /*83a0*/  ISETP.GT.AND P1, PT, R166, 0x8, P1 ;  /* 0x00000008a600780c */ /* 0x000fe20000f24270 */
[----:B------:R-:W-:Y:S01]  /*83b0*/  BSSY B1, `(.L_x_271) ;  /* 0x0000008000017945 */ /* 0x000fe20003800000 */
[----:B------:R-:W-:Y:S01]  /*83c0*/  FFMA R23, R146, R11, R23 ;  /* 0x0000000b92177223 */ /* 0x000fe20000000017 */
[----:B------:R-:W-:Y:S02]  /*83d0*/  IADD3 R24, P5, R24, UR10, RZ ;  /* 0x0000000a18187c10 */ /* 0x000fe4000ffbe0ff */
[----:B------:R-:W-:Y:S02]  /*83e0*/  ISETP.GT.AND P2, PT, R5, 0xf9, PT ;  /* 0x000000f90500780c */ /* 0x000fe40003f44270 */
[----:B------:R0:W-:Y:S01]  /*83f0*/  @P4 STG.E desc[UR16][R38.64], R23 ;  /* 0x0000001726004986 */ /* 0x0001e2000c101910 */
[----:B------:R-:W-:-:S05]  /*8400*/  IADD3.X R25, R25, UR11, RZ, P5, !PT ;  /* 0x0000000b19197c10 */ /* 0x000fca000affe4ff */
[----:B------:R-:W-:Y:S05]  /*8410*/  @!P1 BRA `(.L_x_272) ;  /* 0x0000000000049947 */ /* 0x000fea0003800000 */
[----:B------:R0:W5:Y:S02]  /*8420*/  LDG.E.LTC128B R167, desc[UR16][R24.64] ;  /* 0x0000001018a77981 */ /* 0x000164000c1e1920 */
.L_x_272:
[----:B------:R-:W-:Y:S05]  /*8430*/  BSYNC B1 ;  /* 0x0000000000017941 */ /* 0x000fea0003800000 */
.L_x_271:
[----:B0-----:R-:W-:Y:S01]  /*8440*/  IADD3 R24, P6, R34, R22, RZ ;  /* 0x0000001622187210 */ /* 0x001fe20007fde0ff */
[----:B-----5:R-:W-:Y:S01]  /*8450*/  FMUL R32, R167, R10 ;  /* 0x0000000aa7207220 */ /* 0x020fe20000400000 */
[----:B------:R-:W-:Y:S01]  /*8460*/  ISETP.GT.AND P4, PT, R166, RZ, P0 ;  /* 0x000000ffa600720c */ /* 0x000fe20000784270 */
[----:B------:R-:W-:Y:S01]  /*8470*/  BSSY B1, `(.L_x_273) ;  /* 0x0000009000017945 */ /* 0x000fe20003800000 */
[----:B------:R-:W-:Y:S01]  /*8480*/  IADD3 R26, P5, R36, R4, RZ ;  /* 0x00000004241a7210 */ /* 0x000fe20007fbe0ff */
[----:B------:R-:W-:Y:S02]  /*8490*/  IMAD.X R25, R35, 0x1, R21, P6 ;  /* 0x0000000123197824 */ /* 0x000fe400030e0615 */
[----:B------:R-:W-:-:S05]  /*84a0*/  FFMA R147, R147, R11, R32 ;  /* 0x0000000b93937223 */ /* 0x000fca0000000020 */
[----:B------:R0:W-:Y:S03]  /*84b0*/  @P1 STG.E desc[UR16][R24.64], R147 ;  /* 0x0000009318001986 */ /* 0x0001e6000c101910 */
[----:B------:R-:W-:Y:S05]  /*84c0*/  @!P4 BRA `(.L_x_274) ;  /* 0x00000000000cc947 */ /* 0x000fea0003800000 */
[----:B0-----:R-:W-:-:S04]  /*84d0*/  IADD3 R24, P1, R30, UR12, RZ ;  /* 0x0000000c1e187c10 */ /* 0x001fc8000ff3e0ff */
[----:B------:R-:W-:-:S05]  /*84e0*/  IADD3.X R25, R31, UR13, RZ, P1, !PT ;  /* 0x0000000d1f197c10 */ /* 0x000fca0008ffe4ff */
[----:B------:R0:W5:Y:S04]  /*84f0*/  LDG.E.LTC128B R167, desc[UR16][R24.64] ;  /* 0x0000001018a77981 */ /* 0x000168000c1e1920 */
.L_x_274:
[----:B------:R-:W-:Y:S05]  /*8500*/  BSYNC B1 ;  /* 0x0000000000017941 */ /* 0x000fea0003800000 */
.L_x_273:
[----:B-----5:R-:W-:Y:S01]  /*8510*/  FMUL R5, R167, R10 ;  /* 0x0000000aa7057220 */ /* 0x020fe20000400000 */
[----:B------:R-:W-:Y:S01]  /*8520*/  IMAD.X R27, R37, 0x1, R6, P5 ;  /* 0x00000001251b7824 */ /* 0x000fe200028e0606 */
[----:B------:R-:W-:Y:S01]  /*8530*/  ISETP.GT.AND P1, PT, R166, RZ, P2 ;  /* 0x000000ffa600720c */ /* 0x000fe20001724270 */
[----:B------:R-:W-:Y:S01]  /*8540*/  BSSY B1, `(.L_x_275) ;  /* 0x0000008000017945 */ /* 0x000fe20003800000 */
[----:B------:R-:W-:Y:S01]  /*8550*/  FFMA R23, R148, R11, R5 ;  /* 0x0000000b94177223 */ /* 0x000fe20000000005 */
[----:B0-----:R-:W-:Y:S02]  /*8560*/  IADD3 R24, P5, R28, R4, RZ ;  /* 0x000000041c187210 */ /* 0x001fe40007fbe0ff */
[----:B------:R-:W-:Y:S02]  /*8570*/  IADD3 R4, P6, R40, UR12, RZ ;  /* 0x0000000c28047c10 */ /* 0x000fe4000ffde0ff */
[----:B------:R0:W-:Y:S02]  /*8580*/  @P4 STG.E desc[UR16][R26.64], R23 ;  /* 0x000000171a004986 */ /* 0x0001e4000c101910 */
[----:B------:R-:W-:-:S04]  /*8590*/  IADD3.X R5, R41, UR13, RZ, P6, !PT ;  /* 0x0000000d29057c10 */ /* 0x000fc8000b7fe4ff */
[----:B------:R-:W-:Y:S05]  /*85a0*/  @!P1 BRA `(.L_x_276) ;  /* 0x0000000000049947 */ /* 0x000fea0003800000 */
[----:B------:R0:W5:Y:S02]  /*85b0*/  LDG.E.LTC128B R167, desc[UR16][R4.64] ;  /* 0x0000001004a77981 */ /* 0x000164000c1e1920 */
.L_x_276:
[----:B------:R-:W-:Y:S05]  /*85c0*/  BSYNC B1 ;  /* 0x0000000000017941 */ /* 0x000fea0003800000 */
.L_x_275:
[----:B0----5:R-:W-:Y:S01]  /*85d0*/  FMUL R4, R167, R10 ;  /* 0x0000000aa7047220 */ /* 0x021fe20000400000 */
        /* <DEDUP_REMOVED lines=10> */
.L_x_278:
[----:B------:R-:W-:Y:S05]  /*8680*/  BSYNC B1 ;  /* 0x0000000000017941 */ /* 0x000fea0003800000 */
.L_x_277:
[----:B------:R-:W-:Y:S01]  /*8690*/  ISETP.GT.AND P2, PT, R166, 0x8, P2 ;  /* 0x00000008a600780c */ /* 0x000fe20001744270 */
[----:B0----5:R-:W-:Y:S01]  /*86a0*/  FMUL R5, R167, R10 ;  /* 0x0000000aa7057220 */ /* 0x021fe20000400000 */
[----:B------:R-:W-:Y:S01]  /*86b0*/  IMAD.X R27, R37, 0x1, R21, P5 ;  /* 0x00000001251b7824 */ /* 0x000fe200028e0615 */
[----:B------:R-:W-:Y:S02]  /*86c0*/  BSSY B1, `(.L_x_279) ;  /* 0x0000007000017945 */ /* 0x000fe40003800000 */
[----:B------:R-:W-:-:S05]  /*86d0*/  FFMA R23, R150, R11, R5 ;  /* 0x0000000b96177223 */ /* 0x000fca0000000005 */
[----:B------:R0:W-:Y:S01]  /*86e0*/  @P0 STG.E desc[UR16][R26.64], R23 ;  /* 0x000000171a000986 */ /* 0x0001e2000c101910 */
[----:B------:R-:W-:-:S04]  /*86f0*/  IADD3 R4, P0, R40, UR10, RZ ;  /* 0x0000000a28047c10 */ /* 0x000fc8000ff1e0ff */
[----:B------:R-:W-:Y:S01]  /*8700*/  IADD3.X R5, R41, UR11, RZ, P0, !PT ;  /* 0x0000000b29057c10 */ /* 0x000fe200087fe4ff */
[----:B------:R-:W-:Y:S08]  /*8710*/  @!P2 BRA `(.L_x_280) ;  /* 0x000000000004a947 */ /* 0x000ff00003800000 */
[----:B------:R0:W5:Y:S02]  /*8720*/  LDG.E.LTC128B R167, desc[UR16][R4.64] ;  /* 0x0000001004a77981 */ /* 0x000164000c1e1920 */
.L_x_280:
[----:B------:R-:W-:Y:S05]  /*8730*/  BSYNC B1 ;  /* 0x0000000000017941 */ /* 0x000fea0003800000 */
.L_x_279:
[----:B------:R-:W-:Y:S05]  /*8740*/  @!P2 BRA `(.L_x_281) ;  /* 0x0000002c001ca947 */ /* 0x000fea0003800000 */
[----:B------:R-:W-:Y:S01]  /*8750*/  IADD3 R22, P0, R28, R22, RZ ;  /* 0x000000161c167210 */ /* 0x000fe20007f1e0ff */
[----:B0----5:R-:W-:-:S04]  /*8760*/  FMUL R4, R167, R10 ;  /* 0x0000000aa7047220 */ /* 0x021fc80000400000 */
[----:B------:R-:W-:Y:S02]  /*8770*/  IMAD.X R23, R29, 0x1, R21, P0 ;  /* 0x000000011d177824 */ /* 0x000fe400000e0615 */
[----:B------:R-:W-:-:S05]  /*8780*/  FFMA R151, R151, R11, R4 ;  /* 0x0000000b97977223 */ /* 0x000fca0000000004 */
[----:B------:R0:W-:Y:S01]  /*8790*/  STG.E desc[UR16][R22.64], R151 ;  /* 0x0000009716007986 */ /* 0x0001e2000c101910 */
[----:B------:R-:W-:Y:S05]  /*87a0*/  BRA `(.L_x_281) ;  /* 0x0000002c00047947 */ /* 0x000fea0003800000 */
.L_x_30:
[----:B------:R-:W-:Y:S01]  /*87b0*/  ULDC.64 UR10, c[0x0][0x6c0] ;  /* 0x0001b000000a7ab9 */ /* 0x000fe20000000a00 */
[----:B------:R-:W-:Y:S01]  /*87c0*/  ISETP.GT.AND P2, PT, R5, 0x1, PT ;  /* 0x000000010500780c */ /* 0x000fe20003f44270 */
[-C--:B--2---:R-:W-:Y:S01]  /*87d0*/  FMUL R21, R24, R11.reuse ;  /* 0x0000000b18157220 */ /* 0x084fe20000400000 */
[----:B------:R-:W-:Y:S01]  /*87e0*/  LEA R152, P0, R172, UR10, 0x2 ;  /* 0x0000000aac987c11 */ /* 0x000fe2000f8010ff */
[-C--:B------:R-:W-:Y:S01]  /*87f0*/  FMUL R155, R25, R11.reuse ;  /* 0x0000000b199b7220 */ /* 0x080fe20000400000 */
[----:B------:R-:W-:Y:S01]  /*8800*/  ISETP.GT.AND P1, PT, R166, 0x8, P1 ;  /* 0x00000008a600780c */ /* 0x000fe20000f24270 */
[----:B------:R-:W-:Y:S01]  /*8810*/  IMAD.SHL.U32 R6, R22, 0x20, RZ ;  /* 0x0000002016067824 */ /* 0x000fe200078e00ff */
[----:B------:R-:W-:Y:S01]  /*8820*/  LEA.HI.X R153, R172, UR11, R163, 0x2, P0 ;  /* 0x0000000bac997c11 */ /* 0x000fe200080f14a3 */
[-C--:B------:R-:W-:Y:S01]  /*8830*/  FMUL R157, R26, R11.reuse ;  /* 0x0000000b1a9d7220 */ /* 0x080fe20000400000 */
[----:B------:R-:W-:Y:S01]  /*8840*/  ISETP.GT.AND P4, PT, R166, RZ, P2 ;  /* 0x000000ffa600720c */ /* 0x000fe20001784270 */
[-C--:B------:R-:W-:Y:S01]  /*8850*/  FMUL R159, R27, R11.reuse ;  /* 0x0000000b1b9f7220 */ /* 0x080fe20000400000 */
[C-C-:B------:R-:W-:Y:S01]  /*8860*/  SHF.L.U64.HI R4, R22.reuse, 0x5, R23.reuse ;  /* 0x0000000516047819 */ /* 0x140fe20000010217 */
[----:B------:R0:W-:Y:S01]  /*8870*/  @P5 STG.E desc[UR16][R152.64], R21 ;  /* 0x0000001598005986 */ /* 0x0001e2000c101910 */
[-C--:B------:R-:W-:Y:S01]  /*8880*/  LEA R24, P5, R22, R152.reuse, 0x2 ;  /* 0x0000009816187211 */ /* 0x080fe200078a10ff */
[-C--:B------:R-:W-:Y:S01]  /*8890*/  FMUL R161, R28, R11.reuse ;  /* 0x0000000b1ca17220 */ /* 0x080fe20000400000 */
[----:B------:R-:W-:Y:S01]  /*88a0*/  ISETP.GT.AND P0, PT, R5, 0x8, PT ;  /* 0x000000080500780c */ /* 0x000fe20003f04270 */
[----:B------:R-:W-:Y:S01]  /*88b0*/  FMUL R37, R37, R11 ;  /* 0x0000000b25257220 */ /* 0x000fe20000400000 */
[----:B------:R-:W-:Y:S01]  /*88c0*/  LEA.HI.X R25, R22, R153, R23, 0x2, P5 ;  /* 0x0000009916197211 */ /* 0x000fe200028f1417 */
[----:B------:R-:W-:Y:S01]  /*88d0*/  @P1 IMAD.MOV.U32 R22, RZ, RZ, R152 ;  /* 0x000000ffff161224 */ /* 0x000fe200078e0098 */
[C---:B------:R-:W-:Y:S01]  /*88e0*/  ISETP.GT.AND P2, PT, R166.reuse, 0x8, P2 ;  /* 0x00000008a600780c */ /* 0x040fe20001744270 */
[--C-:B------:R-:W-:Y:S01]  /*88f0*/  @P1 IMAD.MOV.U32 R23, RZ, RZ, R153.reuse ;  /* 0x000000ffff171224 */ /* 0x100fe200078e0099 */
[----:B------:R-:W-:Y:S01]  /*8900*/  ISETP.GT.AND P5, PT, R166, RZ, P0 ;  /* 0x000000ffa600720c */ /* 0x000fe200007a4270 */
[----:B------:R1:W-:Y:S01]  /*8910*/  @P4 STG.E desc[UR16][R24.64], R155 ;  /* 0x0000009b18004986 */ /* 0x0003e2000c101910 */
[C---:B------:R-:W-:Y:S01]  /*8920*/  IADD3 R26, P4, R6.reuse, R152, RZ ;  /* 0x00000098061a7210 */ /* 0x040fe20007f9e0ff */
[-C--:B------:R-:W-:Y:S01]  /*8930*/  FMUL R39, R39, R11.reuse ;  /* 0x0000000b27277220 */ /* 0x080fe20000400000 */
[----:B------:R-:W-:Y:S01]  /*8940*/  IADD3 R28, P6, R6, R24, RZ ;  /* 0x00000018061c7210 */ /* 0x000fe20007fde0ff */
[----:B------:R2:W-:Y:S01]  /*8950*/  @P1 STG.E desc[UR16][R22.64+0x20], R157 ;  /* 0x0000209d16001986 */ /* 0x0005e2000c101910 */
[----:B------:R-:W-:Y:S01]  /*8960*/  ISETP.GT.AND P1, PT, R5, 0x9, PT ;  /* 0x000000090500780c */ /* 0x000fe20003f24270 */
[----:B------:R-:W-:Y:S01]  /*8970*/  IMAD.X R27, R4, 0x1, R153, P4 ;  /* 0x00000001041b7824 */ /* 0x000fe200020e0699 */
[C---:B------:R-:W-:Y:S01]  /*8980*/  ISETP.GT.AND P0, PT, R166.reuse, 0x8, P0 ;  /* 0x00000008a600780c */ /* 0x040fe20000704270 */
[-C--:B------:R-:W-:Y:S01]  /*8990*/  FMUL R41, R41, R11.reuse ;  /* 0x0000000b29297220 */ /* 0x080fe20000400000 */
[----:B------:R-:W-:Y:S01]  /*89a0*/  ISETP.GT.AND P4, PT, R166, RZ, P1 ;  /* 0x000000ffa600720c */ /* 0x000fe20000f84270 */
[----:B------:R3:W-:Y:S01]  /*89b0*/  @P2 STG.E desc[UR16][R24.64+0x20], R159 ;  /* 0x0000209f18002986 */ /* 0x0007e2000c101910 */
[----:B0-----:R-:W-:Y:S01]  /*89c0*/  IADD3 R21, P2, R6, 0x20, RZ ;  /* 0x0000002006157810 */ /* 0x001fe20007f5e0ff */
[-C--:B-1----:R-:W-:Y:S01]  /*89d0*/  FMUL R155, R30, R11.reuse ;  /* 0x0000000b1e9b7220 */ /* 0x082fe20000400000 */
[----:B------:R-:W-:Y:S01]  /*89e0*/  ISETP.GT.AND P1, PT, R166, 0x8, P1 ;  /* 0x00000008a600780c */ /* 0x000fe20000f24270 */
[----:B------:R-:W-:Y:S01]  /*89f0*/  @P5 STG.E desc[UR16][R26.64], R161 ;  /* 0x000000a11a005986 */ /* 0x000fe2000c101910 */
[----:B------:R-:W-:Y:S01]  /*8a00*/  IADD3 R152, P5, R21, R152, RZ ;  /* 0x0000009815987210 */ /* 0x000fe20007fbe0ff */
[----:B--2---:R-:W-:Y:S01]  /*8a10*/  FMUL R23, R29, R11 ;  /* 0x0000000b1d177220 */ /* 0x004fe20000400000 */
[----:B------:R-:W-:-:S02]  /*8a20*/  IMAD.X R29, R4, 0x1, R25, P6 ;  /* 0x00000001041d7824 */ /* 0x000fc400030e0619 */
[-C--:B------:R-:W-:Y:S01]  /*8a30*/  FMUL R157, R31, R11.reuse ;  /* 0x0000000b1f9d7220 */ /* 0x080fe20000400000 */
[----:B------:R-:W-:Y:S01]  /*8a40*/  IMAD.X R22, RZ, RZ, R4, P2 ;  /* 0x000000ffff167224 */ /* 0x000fe200010e0604 */
[----:B------:R-:W-:Y:S01]  /*8a50*/  ISETP.GT.AND P2, PT, R5, 0x10, PT ;  /* 0x000000100500780c */ /* 0x000fe20003f44270 */
[-C--:B------:R-:W-:Y:S01]  /*8a60*/  FMUL R43, R43, R11.reuse ;  /* 0x0000000b2b2b7220 */ /* 0x080fe20000400000 */
[----:B------:R0:W-:Y:S01]  /*8a70*/  @P4 STG.E desc[UR16][R28.64], R23 ;  /* 0x000000171c004986 */ /* 0x0001e2000c101910 */
[----:B------:R-:W-:Y:S01]  /*8a80*/  IMAD.X R153, R22, 0x1, R153, P5 ;  /* 0x0000000116997824 */ /* 0x000fe200028e0699 */
[----:B---3--:R-:W-:Y:S01]  /*8a90*/  IADD3 R24, P4, R21, R24, RZ ;  /* 0x0000001815187210 */ /* 0x008fe20007f9e0ff */
[-C--:B------:R-:W-:Y:S01]  /*8aa0*/  FMUL R159, R32, R11.reuse ;  /* 0x0000000b209f7220 */ /* 0x080fe20000400000 */
[----:B------:R-:W-:Y:S01]  /*8ab0*/  ISETP.GT.AND P5, PT, R166, RZ, P2 ;  /* 0x000000ffa600720c */ /* 0x000fe200017a4270 */
[-C--:B------:R-:W-:Y:S01]  /*8ac0*/  FMUL R45, R45, R11.reuse ;  /* 0x0000000b2d2d7220 */ /* 0x080fe20000400000 */
[----:B------:R1:W-:Y:S01]  /*8ad0*/  @P0 STG.E desc[UR16][R152.64], R155 ;  /* 0x0000009b98000986 */ /* 0x0003e2000c101910 */
[----:B------:R-:W-:Y:S01]  /*8ae0*/  ISETP.GT.AND P0, PT, R5, 0x11, PT ;  /* 0x000000110500780c */ /* 0x000fe20003f04270 */
[----:B------:R-:W-:Y:S01]  /*8af0*/  IMAD.X R25, R22, 0x1, R25, P4 ;  /* 0x0000000116197824 */ /* 0x000fe200020e0619 */
[----:B------:R-:W-:Y:S01]  /*8b00*/  IADD3 R30, P6, R6, R26, RZ ;  /* 0x0000001a061e7210 */ /* 0x000fe20007fde0ff */
[-C--:B------:R-:W-:Y:S01]  /*8b10*/  FMUL R47, R47, R11.reuse ;  /* 0x0000000b2f2f7220 */ /* 0x080fe20000400000 */
[----:B------:R-:W-:Y:S01]  /*8b20*/  ISETP.GT.AND P4, PT, R166, RZ, P0 ;  /* 0x000000ffa600720c */ /* 0x000fe20000784270 */
[-C--:B0-----:R-:W-:Y:S01]  /*8b30*/  FMUL R23, R33, R11.reuse ;  /* 0x0000000b21177220 */ /* 0x081fe20000400000 */
[----:B------:R0:W-:Y:S01]  /*8b40*/  @P1 STG.E desc[UR16][R24.64], R157 ;  /* 0x0000009d18001986 */ /* 0x0001e2000c101910 */
[----:B------:R-:W-:Y:S01]  /*8b50*/  IMAD.X R31, R4, 0x1, R27, P6 ;  /* 0x00000001041f7824 */ /* 0x000fe200030e061b */
[----:B------:R-:W-:Y:S01]  /*8b60*/  ISETP.GT.AND P1, PT, R166, 0x8, P2 ;  /* 0x00000008a600780c */ /* 0x000fe20001724270 */
[-C--:B------:R-:W-:Y:S01]  /*8b70*/  FMUL R49, R49, R11.reuse ;  /* 0x0000000b31317220 */ /* 0x080fe20000400000 */
[----:B------:R-:W-:Y:S01]  /*8b80*/  IADD3 R32, P2, R6, R28, RZ ;  /* 0x0000001c06207210 */ /* 0x000fe20007f5e0ff */
[-C--:B-1----:R-:W-:Y:S01]  /*8b90*/  FMUL R153, R34, R11.reuse ;  /* 0x0000000b22997220 */ /* 0x082fe20000400000 */
[----:B------:R-:W-:Y:S01]  /*8ba0*/  @P5 STG.E desc[UR16][R30.64], R159 ;  /* 0x0000009f1e005986 */ /* 0x000fe2000c101910 */
[----:B------:R-:W-:Y:S01]  /*8bb0*/  IADD3 R26, P5, R21, R26, RZ ;  /* 0x0000001a151a7210 */ /* 0x000fe20007fbe0ff */
[-C--:B------:R-:W-:Y:S01]  /*8bc0*/  FMUL R155, R35, R11.reuse ;  /* 0x0000000b239b7220 */ /* 0x080fe20000400000 */
[----:B------:R-:W-:Y:S01]  /*8bd0*/  IMAD.X R33, R4, 0x1, R29, P2 ;  /* 0x0000000104217824 */ /* 0x000fe200010e061d */
[----:B------:R-:W-:Y:S01]  /*8be0*/  ISETP.GT.AND P0, PT, R166, 0x8, P0 ;  /* 0x00000008a600780c */ /* 0x000fe20000704270 */
[-C--:B------:R-:W-:Y:S01]  /*8bf0*/  FMUL R51, R51, R11.reuse ;  /* 0x0000000b33337220 */ /* 0x080fe20000400000 */
[----:B------:R-:W-:Y:S01]  /*8c00*/  ISETP.GT.AND P2, PT, R5, 0x18, PT ;  /* 0x000000180500780c */ /* 0x000fe20003f44270 */
[----:B------:R-:W-:Y:S01]  /*8c10*/  IMAD.X R27, R22, 0x1, R27, P5 ;  /* 0x00000001161b7824 */ /* 0x000fe200028e061b */
[----:B------:R1:W-:Y:S01]  /*8c20*/  @P4 STG.E desc[UR16][R32.64], R23 ;  /* 0x0000001720004986 */ /* 0x0003e2000c101910 */
[----:B0-----:R-:W-:Y:S01]  /*8c30*/  IADD3 R24, P4, R21, R28, RZ ;  /* 0x0000001c15187210 */ /* 0x001fe20007f9e0ff */
[-C--:B------:R-:W-:Y:S01]  /*8c40*/  FMUL R157, R36, R11.reuse ;  /* 0x0000000b249d7220 */ /* 0x080fe20000400000 */
[----:B------:R-:W-:Y:S01]  /*8c50*/  ISETP.GT.AND P5, PT, R166, RZ, P2 ;  /* 0x000000ffa600720c */ /* 0x000fe200017a4270 */
[----:B------:R0:W-:Y:S01]  /*8c60*/  @P1 STG.E desc[UR16][R26.64], R153 ;  /* 0x000000991a001986 */ /* 0x0001e2000c101910 */
[----:B------:R-:W-:Y:S01]  /*8c70*/  ISETP.GT.AND P1, PT, R5, 0x19, PT ;  /* 0x000000190500780c */ /* 0x000fe20003f24270 */
[----:B------:R-:W-:Y:S01]  /*8c80*/  IMAD.X R25, R22, 0x1, R29, P4 ;  /* 0x0000000116197824 */ /* 0x000fe200020e061d */
[----:B------:R-:W-:Y:S01]  /*8c90*/  IADD3 R28, P6, R6, R30, RZ ;  /* 0x0000001e061c7210 */ /* 0x000fe20007fde0ff */
[-C--:B------:R-:W-:Y:S01]  /*8ca0*/  FMUL R53, R53, R11.reuse ;  /* 0x0000000b35357220 */ /* 0x080fe20000400000 */
[----:B------:R-:W-:Y:S01]  /*8cb0*/  ISETP.GT.AND P4, PT, R166, RZ, P1 ;  /* 0x000000ffa600720c */ /* 0x000fe20000f84270 */
[-C--:B------:R-:W-:Y:S01]  /*8cc0*/  FMUL R55, R55, R11.reuse ;  /* 0x0000000b37377220 */ /* 0x080fe20000400000 */
[----:B------:R2:W-:Y:S01]  /*8cd0*/  @P0 STG.E desc[UR16][R24.64], R155 ;  /* 0x0000009b18000986 */ /* 0x0005e2000c101910 */
[----:B------:R-:W-:Y:S01]  /*8ce0*/  IMAD.X R29, R4, 0x1, R31, P6 ;  /* 0x00000001041d7824 */ /* 0x000fe200030e061f */
[----:B------:R-:W-:Y:S01]  /*8cf0*/  ISETP.GT.AND P0, PT, R166, 0x8, P2 ;  /* 0x00000008a600780c */ /* 0x000fe20001704270 */
[-C--:B-1----:R-:W-:Y:S01]  /*8d00*/  FMUL R23, R38, R11.reuse ;  /* 0x0000000b26177220 */ /* 0x082fe20000400000 */
[----:B------:R-:W-:Y:S01]  /*8d10*/  IADD3 R34, P2, R6, R32, RZ ;  /* 0x0000002006227210 */ /* 0x000fe20007f5e0ff */
[-C--:B0-----:R-:W-:Y:S01]  /*8d20*/  FMUL R153, R40, R11.reuse ;  /* 0x0000000b28997220 */ /* 0x081fe20000400000 */
        /* <DEDUP_REMOVED lines=9> */
[----:B--2---:R-:W-:Y:S01]  /*8dc0*/  IADD3 R24, P4, R21, R32, RZ ;  /* 0x0000002015187210 */ /* 0x004fe20007f9e0ff */
        /* <DEDUP_REMOVED lines=12> */
[-C--:B0-----:R-:W-:Y:S01]  /*8e90*/  FMUL R37, R44, R11.reuse ;  /* 0x0000000b2c257220 */ /* 0x081fe20000400000 */
        /* <DEDUP_REMOVED lines=10> */
[----:B------:R-:W-:Y:S01]  /*8f40*/  @P4 STG.E desc[UR16][R32.64], R41 ;  /* 0x0000002920004986 */ /* 0x000fe2000c101910 */
        /* <DEDUP_REMOVED lines=13> */
[-C--:B------:R-:W-:Y:S01]  /*9020*/  FMUL R77, R77, R11.reuse ;  /* 0x0000000b4d4d7220 */ /* 0x080fe20000400000 */
[----:B------:R-:W-:Y:S01]  /*9030*/  IADD3 R34, P2, R6, R32, RZ ;  /* 0x0000002006227210 */ /* 0x000fe20007f5e0ff */
[-C--:B0-----:R-:W-:Y:S01]  /*9040*/  FMUL R23, R46, R11.reuse ;  /* 0x0000000b2e177220 */ /* 0x081fe20000400000 */
[----:B------:R0:W-:Y:S01]  /*9050*/  @P5 STG.E desc[UR16][R28.64], R37 ;  /* 0x000000251c005986 */ /* 0x0001e2000c101910 */
        /* <DEDUP_REMOVED lines=8> */
[----:B-1----:R-:W-:Y:S01]  /*90e0*/  IADD3 R24, P4, R21, R32, RZ ;  /* 0x0000002015187210 */ /* 0x002fe20007f9e0ff */
[-C--:B------:R-:W-:Y:S01]  /*90f0*/  FMUL R83, R83, R11.reuse ;  /* 0x0000000b53537220 */ /* 0x080fe20000400000 */
[----:B------:R-:W-:Y:S01]  /*9100*/  ISETP.GT.AND P5, PT, R166, RZ, P2 ;  /* 0x000000ffa600720c */ /* 0x000fe200017a4270 */
[----:B------:R1:W-:Y:S01]  /*9110*/  @P0 STG.E desc[UR16][R26.64], R23 ;  /* 0x000000171a000986 */ /* 0x0003e2000c101910 */
[----:B------:R-:W-:Y:S01]  /*9120*/  ISETP.GT.AND P0, PT, R5, 0x31, PT ;  /* 0x000000310500780c */ /* 0x000fe20003f04270 */
[----:B------:R-:W-:Y:S01]  /*9130*/  IMAD.X R25, R22, 0x1, R33, P4 ;  /* 0x0000000116197824 */ /* 0x000fe200020e0621 */
[----:B------:R-:W-:Y:S01]  /*9140*/  IADD3 R30, P6, R6, R28, RZ ;  /* 0x0000001c061e7210 */ /* 0x000fe20007fde0ff */
[-C--:B0-----:R-:W-:Y:S01]  /*9150*/  FMUL R37, R48, R11.reuse ;  /* 0x0000000b30257220 */ /* 0x081fe20000400000 */
[----:B------:R-:W-:Y:S01]  /*9160*/  ISETP.GT.AND P4, PT, R166, RZ, P0 ;  /* 0x000000ffa600720c */ /* 0x000fe20000784270 */
[-C--:B------:R-:W-:Y:S01]  /*9170*/  FMUL R85, R85, R11.reuse ;  /* 0x0000000b55557220 */ /* 0x080fe20000400000 */
[----:B------:R0:W-:Y:S01]  /*9180*/  @P1 STG.E desc[UR16][R24.64], R47 ;  /* 0x0000002f18001986 */ /* 0x0001e2000c101910 */
[----:B------:R-:W-:Y:S01]  /*9190*/  IMAD.X R31, R4, 0x1, R29, P6 ;  /* 0x00000001041f7824 */ /* 0x000fe200030e061d */
[----:B------:R-:W-:Y:S01]  /*91a0*/  ISETP.GT.AND P1, PT, R166, 0x8, P2 ;  /* 0x00000008a600780c */ /* 0x000fe20001724270 */
[-C--:B------:R-:W-:Y:S01]  /*91b0*/  FMUL R87, R87, R11.reuse ;  /* 0x0000000b57577220 */ /* 0x080fe20000400000 */
[----:B------:R-:W-:Y:S01]  /*91c0*/  IADD3 R32, P2, R6, R34, RZ ;  /* 0x0000002206207210 */ /* 0x000fe20007f5e0ff */
[-C--:B-1----:R-:W-:Y:S01]  /*91d0*/  FMUL R23, R50, R11.reuse ;  /* 0x0000000b32177220 */ /* 0x082fe20000400000 */
        /* <DEDUP_REMOVED lines=9> */
[----:B0-----:R-:W-:Y:S01]  /*9270*/  IADD3 R24, P4, R21, R34, RZ ;  /* 0x0000002215187210 */ /* 0x001fe20007f9e0ff */
[-C--:B------:R-:W-:Y:S01]  /*9280*/  FMUL R93, R93, R11.reuse ;  /* 0x0000000b5d5d7220 */ /* 0x080fe20000400000 */
[----:B------:R-:W-:Y:S01]  /*9290*/  ISETP.GT.AND P5, PT, R166, RZ, P2 ;  /* 0x000000ffa600720c */ /* 0x000fe200017a4270 */
[----:B------:R0:W-:Y:S01]  /*92a0*/  @P1 STG.E desc[UR16][R26.64], R23 ;  /* 0x000000171a001986 */ /* 0x0001e2000c101910 */
[----:B------:R-:W-:Y:S01]  /*92b0*/  ISETP.GT.AND P1, PT, R5, 0x39, PT ;  /* 0x000000390500780c */ /* 0x000fe20003f24270 */
[----:B------:R-:W-:Y:S01]  /*92c0*/  IMAD.X R25, R22, 0x1, R35, P4 ;  /* 0x0000000116197824 */ /* 0x000fe200020e0623 */
[----:B------:R-:W-:Y:S01]  /*92d0*/  IADD3 R28, P6, R6, R30, RZ ;  /* 0x0000001e061c7210 */ /* 0x000fe20007fde0ff */
[-C--:B-1----:R-:W-:Y:S01]  /*92e0*/  FMUL R37, R52, R11.reuse ;  /* 0x0000000b34257220 */ /* 0x082fe20000400000 */
        /* <DEDUP_REMOVED lines=87> */
[----:B------:R-:W-:Y:S01]  /*9860*/  ISETP.GT.AND P2, PT, R5, 0x58, PT ;  /* 0x000000580500780c */ /* 0x000fe20003f44270 */
[-C--:B------:R-:W-:Y:S01]  /*9870*/  FMUL R131, R131, R11.reuse ;  /* 0x0000000b83837220 */ /* 0x080fe20000400000 */
[----:B------:R-:W-:Y:S01]  /*9880*/  ISETP.GT.AND P0, PT, R166, 0x8, P0 ;  /* 0x00000008a600780c */ /* 0x000fe20000704270 */
[----:B------:R-:W-:Y:S01]  /*9890*/  IMAD.X R27, R22, 0x1, R29, P5 ;  /* 0x00000001161b7824 */ /* 0x000fe200028e061d */
[----:B------:R-:W-:Y:S01]  /*98a0*/  @P4 STG.E desc[UR16][R32.64], R65 ;  /* 0x0000004120004986 */ /* 0x000fe2000c101910 */
[----:B------:R-:W-:Y:S01]  /*98b0*/  ISETP.GT.AND P5, PT, R166, RZ, P2 ;  /* 0x000000ffa600720c */ /* 0x000fe200017a4270 */
[-C--:B------:R-:W-:Y:S01]  /*98c0*/  FMUL R133, R133, R11.reuse ;  /* 0x0000000b85857220 */ /* 0x080fe20000400000 */
[----:B0-----:R-:W-:Y:S01]  /*98d0*/  IADD3 R24, P4, R21, R34, RZ ;  /* 0x0000002215187210 */ /* 0x001fe20007f9e0ff */
[----:B------:R0:W-:Y:S01]  /*98e0*/  @P1 STG.E desc[UR16][R26.64], R23 ;  /* 0x000000171a001986 */ /* 0x0001e2000c101910 */
[----:B------:R-:W-:Y:S01]  /*98f0*/  IADD3 R28, P6, R6, R30, RZ ;  /* 0x0000001e061c7210 */ /* 0x000fe20007fde0ff */
[-C--:B-1----:R-:W-:Y:S01]  /*9900*/  FMUL R37, R68, R11.reuse ;  /* 0x0000000b44257220 */ /* 0x082fe20000400000 */
[----:B------:R-:W-:Y:S01]  /*9910*/  ISETP.GT.AND P1, PT, R5, 0x59, PT ;  /* 0x000000590500780c */ /* 0x000fe20003f24270 */
[----:B------:R-:W-:Y:S01]  /*9920*/  IMAD.X R25, R22, 0x1, R35, P4 ;  /* 0x0000000116197824 */ /* 0x000fe200020e0623 */
[----:B------:R-:W-:Y:S01]  /*9930*/  ISETP.GT.AND P2, PT, R166, 0x8, P2 ;  /* 0x00000008a600780c */ /* 0x000fe20001744270 */
[----:B------:R-:W-:Y:S01]  /*9940*/  IMAD.X R29, R4, 0x1, R31, P6 ;  /* 0x00000001041d7824 */ /* 0x000fe200030e061f */
[----:B------:R-:W-:Y:S01]  /*9950*/  ISETP.GT.AND P4, PT, R166, RZ, P1 ;  /* 0x000000ffa600720c */ /* 0x000fe20000f84270 */
[-C--:B------:R-:W-:Y:S01]  /*9960*/  FMUL R135, R135, R11.reuse ;  /* 0x0000000b87877220 */ /* 0x080fe20000400000 */
[----:B------:R1:W-:Y:S01]  /*9970*/  @P0 STG.E desc[UR16][R24.64], R67 ;  /* 0x0000004318000986 */ /* 0x0003e2000c101910 */
[----:B------:R-:W-:Y:S01]  /*9980*/  IADD3 R34, P0, R6, R32, RZ ;  /* 0x0000002006227210 */ /* 0x000fe20007f1e0ff */
[-C--:B------:R-:W-:Y:S01]  /*9990*/  FMUL R137, R137, R11.reuse ;  /* 0x0000000b89897220 */ /* 0x080fe20000400000 */
[----:B------:R-:W-:Y:S01]  /*99a0*/  ISETP.GT.AND P1, PT, R166, 0x8, P1 ;  /* 0x00000008a600780c */ /* 0x000fe20000f24270 */
[----:B------:R2:W-:Y:S01]  /*99b0*/  @P5 STG.E desc[UR16][R28.64], R37 ;  /* 0x000000251c005986 */ /* 0x0005e2000c101910 */
[----:B0-----:R-:W-:Y:S01]  /*99c0*/  IADD3 R26, P5, R21, R30, RZ ;  /* 0x0000001e151a7210 */ /* 0x001fe20007fbe0ff */
[----:B------:R-:W-:Y:S01]  /*99d0*/  IMAD.X R35, R4, 0x1, R33, P0 ;  /* 0x0000000104237824 */ /* 0x000fe200000e0621 */
[----:B------:R-:W-:Y:S01]  /*99e0*/  ISETP.GT.AND P0, PT, R5, 0x60, PT ;  /* 0x000000600500780c */ /* 0x000fe20003f04270 */
[-C--:B------:R-:W-:Y:S01]  /*99f0*/  FMUL R23, R70, R11.reuse ;  /* 0x0000000b46177220 */ /* 0x080fe20000400000 */
[----:B------:R-:W-:Y:S01]  /*9a00*/  IADD3 R30, P6, R6, R28, RZ ;  /* 0x0000001c061e7210 */ /* 0x000fe20007fde0ff */
[----:B------:R-:W-:Y:S01]  /*9a10*/  IMAD.X R27, R22, 0x1, R31, P5 ;  /* 0x00000001161b7824 */ /* 0x000fe200028e061f */
[----:B------:R-:W-:Y:S01]  /*9a20*/  @P4 STG.E desc[UR16][R34.64], R69 ;  /* 0x0000004522004986 */ /* 0x000fe2000c101910 */
[----:B-1----:R-:W-:Y:S01]  /*9a30*/  IADD3 R24, P5, R21, R32, RZ ;  /* 0x0000002015187210 */ /* 0x002fe20007fbe0ff */
[----:B------:R-:W-:Y:S01]  /*9a40*/  FMUL R139, R139, R11 ;  /* 0x0000000b8b8b7220 */ /* 0x000fe20000400000 */
[----:B------:R-:W-:Y:S01]  /*9a50*/  ISETP.GT.AND P4, PT, R166, RZ, P0 ;  /* 0x000000ffa600720c */ /* 0x000fe20000784270 */
[----:B------:R0:W-:Y:S01]  /*9a60*/  @P2 STG.E desc[UR16][R26.64], R23 ;  /* 0x000000171a002986 */ /* 0x0001e2000c101910 */
[----:B------:R-:W-:Y:S01]  /*9a70*/  ISETP.GT.AND P2, PT, R5, 0x61, PT ;  /* 0x000000610500780c */ /* 0x000fe20003f44270 */
[----:B------:R-:W-:-:S02]  /*9a80*/  IMAD.X R25, R22, 0x1, R33, P5 ;  /* 0x0000000116197824 */ /* 0x000fc400028e0621 */
[-C--:B--2---:R-:W-:Y:S01]  /*9a90*/  FMUL R37, R72, R11.reuse ;  /* 0x0000000b48257220 */ /* 0x084fe20000400000 */
[----:B------:R-:W-:Y:S01]  /*9aa0*/  IMAD.X R31, R4, 0x1, R29, P6 ;  /* 0x00000001041f7824 */ /* 0x000fe200030e061d */
[----:B------:R-:W-:Y:S01]  /*9ab0*/  ISETP.GT.AND P5, PT, R166, RZ, P2 ;  /* 0x000000ffa600720c */ /* 0x000fe200017a4270 */
[-C--:B------:R-:W-:Y:S01]  /*9ac0*/  FMUL R141, R141, R11.reuse ;  /* 0x0000000b8d8d7220 */ /* 0x080fe20000400000 */
[----:B------:R1:W-:Y:S01]  /*9ad0*/  @P1 STG.E desc[UR16][R24.64], R71 ;  /* 0x0000004718001986 */ /* 0x0003e2000c101910 */
[----:B------:R-:W-:Y:S01]  /*9ae0*/  IADD3 R32, P1, R6, R34, RZ ;  /* 0x0000002206207210 */ /* 0x000fe20007f3e0ff */
[-C--:B------:R-:W-:Y:S01]  /*9af0*/  FMUL R143, R143, R11.reuse ;  /* 0x0000000b8f8f7220 */ /* 0x080fe20000400000 */
[----:B------:R-:W-:Y:S01]  /*9b00*/  ISETP.GT.AND P0, PT, R166, 0x8, P0 ;  /* 0x00000008a600780c */ /* 0x000fe20000704270 */
[-C--:B------:R-:W-:Y:S01]  /*9b10*/  FMUL R145, R145, R11.reuse ;  /* 0x0000000b91917220 */ /* 0x080fe20000400000 */
[----:B------:R2:W-:Y:S01]  /*9b20*/  @P4 STG.E desc[UR16][R30.64], R37 ;  /* 0x000000251e004986 */ /* 0x0005e2000c101910 */
[----:B0-----:R-:W-:Y:S01]  /*9b30*/  IADD3 R26, P4, R21, R28, RZ ;  /* 0x0000001c151a7210 */ /* 0x001fe20007f9e0ff */
[----:B------:R-:W-:Y:S01]  /*9b40*/  IMAD.X R33, R4, 0x1, R35, P1 ;  /* 0x0000000104217824 */ /* 0x000fe200008e0623 */
[----:B------:R-:W-:Y:S01]  /*9b50*/  ISETP.GT.AND P1, PT, R5, 0x68, PT ;  /* 0x000000680500780c */ /* 0x000fe20003f24270 */
[-C--:B------:R-:W-:Y:S01]  /*9b60*/  FMUL R23, R74, R11.reuse ;  /* 0x0000000b4a177220 */ /* 0x080fe20000400000 */
[----:B------:R-:W-:Y:S01]  /*9b70*/  ISETP.GT.AND P2, PT, R166, 0x8, P2 ;  /* 0x00000008a600780c */ /* 0x000fe20001744270 */
        /* <DEDUP_REMOVED lines=9> */
[-C--:B--2---:R-:W-:Y:S01]  /*9c10*/  FMUL R37, R76, R11.reuse ;  /* 0x0000000b4c257220 */ /* 0x084fe20000400000 */
[----:B------:R-:W-:Y:S01]  /*9c20*/  ISETP.GT.AND P5, PT, R166, RZ, P0 ;  /* 0x000000ffa600720c */ /* 0x000fe200007a4270 */
[-C--:B------:R-:W-:Y:S01]  /*9c30*/  FMUL R149, R149, R11.reuse ;  /* 0x0000000b95957220 */ /* 0x080fe20000400000 */
[----:B------:R1:W-:Y:S01]  /*9c40*/  @P2 STG.E desc[UR16][R24.64], R75 ;  /* 0x0000004b18002986 */ /* 0x0003e2000c101910 */
[----:B------:R-:W-:Y:S01]  /*9c50*/  IMAD.X R29, R4, 0x1, R31, P6 ;  /* 0x00000001041d7824 */ /* 0x000fe200030e061f */
[----:B------:R-:W-:Y:S01]  /*9c60*/  IADD3 R34, P2, R6, R32, RZ ;  /* 0x0000002006227210 */ /* 0x000fe20007f5e0ff */
[-C--:B------:R-:W-:Y:S01]  /*9c70*/  FMUL R151, R151, R11.reuse ;  /* 0x0000000b97977220 */ /* 0x080fe20000400000 */
[----:B------:R-:W-:Y:S01]  /*9c80*/  ISETP.GT.AND P1, PT, R166, 0x8, P1 ;  /* 0x00000008a600780c */ /* 0x000fe20000f24270 */
[----:B0-----:R-:W-:Y:S01]  /*9c90*/  FMUL R23, R78, R11 ;  /* 0x0000000b4e177220 */ /* 0x001fe20000400000 */
[----:B------:R0:W-:Y:S01]  /*9ca0*/  @P4 STG.E desc[UR16][R28.64], R37 ;  /* 0x000000251c004986 */ /* 0x0001e2000c101910 */
[----:B------:R-:W-:Y:S01]  /*9cb0*/  IADD3 R26, P4, R21, R30, RZ ;  /* 0x0000001e151a7210 */ /* 0x000fe20007f9e0ff */
[----:B------:R-:W-:Y:S01]  /*9cc0*/  IMAD.X R35, R4, 0x1, R33, P2 ;  /* 0x0000000104237824 */ /* 0x000fe200010e0621 */
[----:B------:R-:W-:-:S02]  /*9cd0*/  ISETP.GT.AND P2, PT, R5, 0x70, PT ;  /* 0x000000700500780c */ /* 0x000fc40003f44270 */
[----:B------:R-:W-:Y:S01]  /*9ce0*/  ISETP.GT.AND P0, PT, R166, 0x8, P0 ;  /* 0x00000008a600780c */ /* 0x000fe20000704270 */
[----:B------:R-:W-:Y:S01]  /*9cf0*/  IMAD.X R27, R22, 0x1, R31, P4 ;  /* 0x00000001161b7824 */ /* 0x000fe200020e061f */
[----:B------:R-:W-:Y:S01]  /*9d00*/  @P5 STG.E desc[UR16][R34.64], R77 ;  /* 0x0000004d22005986 */ /* 0x000fe2000c101910 */
[----:B-1----:R-:W-:Y:S02]  /*9d10*/  IADD3 R24, P5, R21, R32, RZ ;  /* 0x0000002015187210 */ /* 0x002fe40007fbe0ff */
[----:B------:R-:W-:Y:S01]  /*9d20*/  ISETP.GT.AND P4, PT, R166, RZ, P2 ;  /* 0x000000ffa600720c */ /* 0x000fe20001784270 */
[----:B------:R1:W-:Y:S01]  /*9d30*/  @P1 STG.E desc[UR16][R26.64], R23 ;  /* 0x000000171a001986 */ /* 0x0003e2000c101910 */
[----:B------:R-:W-:Y:S01]  /*9d40*/  ISETP.GT.AND P1, PT, R5, 0x71, PT ;  /* 0x000000710500780c */ /* 0x000fe20003f24270 */
[----:B------:R-:W-:Y:S01]  /*9d50*/  IMAD.X R25, R22, 0x1, R33, P5 ;  /* 0x0000000116197824 */ /* 0x000fe200028e0621 */
[----:B------:R-:W-:Y:S01]  /*9d60*/  IADD3 R30, P6, R6, R28, RZ ;  /* 0x0000001c061e7210 */ /* 0x000fe20007fde0ff */
[----:B0-----:R-:W-:Y:S01]  /*9d70*/  FMUL R37, R80, R11 ;  /* 0x0000000b50257220 */ /* 0x001fe20000400000 */
[----:B------:R-:W-:-:S02]  /*9d80*/  ISETP.GT.AND P5, PT, R166, RZ, P1 ;  /* 0x000000ffa600720c */ /* 0x000fc40000fa4270 */
[----:B------:R0:W-:Y:S01]  /*9d90*/  @P0 STG.E desc[UR16][R24.64], R79 ;  /* 0x0000004f18000986 */ /* 0x0001e2000c101910 */
[----:B------:R-:W-:Y:S01]  /*9da0*/  IMAD.X R31, R4, 0x1, R29, P6 ;  /* 0x00000001041f7824 */ /* 0x000fe200030e061d */
[----:B------:R-:W-:Y:S02]  /*9db0*/  IADD3 R32, P0, R6, R34, RZ ;  /* 0x0000002206207210 */ /* 0x000fe40007f1e0ff */
[----:B------:R-:W-:Y:S01]  /*9dc0*/  ISETP.GT.AND P2, PT, R166, 0x8, P2 ;  /* 0x00000008a600780c */ /* 0x000fe20001744270 */
[----:B-1----:R-:W-:Y:S01]  /*9dd0*/  FMUL R23, R82, R11 ;  /* 0x0000000b52177220 */ /* 0x002fe20000400000 */
[----:B------:R1:W-:Y:S01]  /*9de0*/  @P4 STG.E desc[UR16][R30.64], R37 ;  /* 0x000000251e004986 */ /* 0x0003e2000c101910 */
[----:B------:R-:W-:Y:S01]  /*9df0*/  IADD3 R26, P4, R21, R28, RZ ;  /* 0x0000001c151a7210 */ /* 0x000fe20007f9e0ff */
[----:B------:R-:W-:Y:S01]  /*9e00*/  IMAD.X R33, R4, 0x1, R35, P0 ;  /* 0x0000000104217824 */ /* 0x000fe200000e0623 */
[----:B------:R-:W-:Y:S02]  /*9e10*/  ISETP.GT.AND P0, PT, R5, 0x78, PT ;  /* 0x000000780500780c */ /* 0x000fe40003f04270 */
[----:B------:R-:W-:Y:S01]  /*9e20*/  ISETP.GT.AND P1, PT, R166, 0x8, P1 ;  /* 0x00000008a600780c */ /* 0x000fe20000f24270 */
[----:B------:R-:W-:Y:S01]  /*9e30*/  IMAD.X R27, R22, 0x1, R29, P4 ;  /* 0x00000001161b7824 */ /* 0x000fe200020e061d */
[----:B------:R-:W-:Y:S01]  /*9e40*/  @P5 STG.E desc[UR16][R32.64], R81 ;  /* 0x0000005120005986 */ /* 0x000fe2000c101910 */
[----:B0-----:R-:W-:-:S02]  /*9e50*/  IADD3 R24, P5, R21, R34, RZ ;  /* 0x0000002215187210 */ /* 0x001fc40007fbe0ff */
[----:B------:R-:W-:Y:S01]  /*9e60*/  ISETP.GT.AND P4, PT, R166, RZ, P0 ;  /* 0x000000ffa600720c */ /* 0x000fe20000784270 */
[----:B------:R0:W-:Y:S01]  /*9e70*/  @P2 STG.E desc[UR16][R26.64], R23 ;  /* 0x000000171a002986 */ /* 0x0001e2000c101910 */
[----:B------:R-:W-:Y:S01]  /*9e80*/  ISETP.GT.AND P2, PT, R5, 0x79, PT ;  /* 0x000000790500780c */ /* 0x000fe20003f44270 */
[----:B------:R-:W-:Y:S01]  /*9e90*/  IMAD.X R25, R22, 0x1, R35, P5 ;  /* 0x0000000116197824 */ /* 0x000fe200028e0623 */
[----:B------:R-:W-:Y:S01]  /*9ea0*/  IADD3 R28, P6, R6, R30, RZ ;  /* 0x0000001e061c7210 */ /* 0x000fe20007fde0ff */
[----:B-1----:R-:W-:Y:S01]  /*9eb0*/  FMUL R37, R84, R11 ;  /* 0x0000000b54257220 */ /* 0x002fe20000400000 */
[----:B------:R-:W-:Y:S02]  /*9ec0*/  ISETP.GT.AND P5, PT, R166, RZ, P2 ;  /* 0x000000ffa600720c */ /* 0x000fe400017a4270 */
[----:B------:R1:W-:Y:S01]  /*9ed0*/  @P1 STG.E desc[UR16][R24.64], R83 ;  /* 0x0000005318001986 */ /* 0x0003e2000c101910 */
[----:B------:R-:W-:Y:S01]  /*9ee0*/  IMAD.X R29, R4, 0x1, R31, P6 ;  /* 0x00000001041d7824 */ /* 0x000fe200030e061f */
[----:B------:R-:W-:-:S02]  /*9ef0*/  IADD3 R34, P1, R6, R32, RZ ;  /* 0x0000002006227210 */ /* 0x000fc40007f3e0ff */
[----:B------:R-:W-:Y:S01]  /*9f00*/  ISETP.GT.AND P0, PT, R166, 0x8, P0 ;  /* 0x00000008a600780c */ /* 0x000fe20000704270 */
[----:B0-----:R-:W-:Y:S01]  /*9f10*/  FMUL R23, R86, R11 ;  /* 0x0000000b56177220 */ /* 0x001fe20000400000 */
[----:B------:R0:W-:Y:S01]  /*9f20*/  @P4 STG.E desc[UR16][R28.64], R37 ;  /* 0x000000251c004986 */ /* 0x0001e2000c101910 */
[----:B------:R-:W-:Y:S01]  /*9f30*/  IADD3 R26, P4, R21, R30, RZ ;  /* 0x0000001e151a7210 */ /* 0x000fe20007f9e0ff */
[----:B------:R-:W-:Y:S01]  /*9f40*/  IMAD.X R35, R4, 0x1, R33, P1 ;  /* 0x0000000104237824 */ /* 0x000fe200008e0621 */
[----:B------:R-:W-:Y:S02]  /*9f50*/  ISETP.GT.AND P1, PT, R5, 0x80, PT ;  /* 0x000000800500780c */ /* 0x000fe40003f24270 */
[----:B------:R-:W-:Y:S01]  /*9f60*/  ISETP.GT.AND P2, PT, R166, 0x8, P2 ;  /* 0x00000008a600780c */ /* 0x000fe20001744270 */
[----:B------:R-:W-:Y:S01]  /*9f70*/  IMAD.X R27, R22, 0x1, R31, P4 ;  /* 0x00000001161b7824 */ /* 0x000fe200020e061f */
[----:B------:R-:W-:Y:S01]  /*9f80*/  @P5 STG.E desc[UR16][R34.64], R85 ;  /* 0x0000005522005986 */ /* 0x000fe2000c101910 */
[----:B-1----:R-:W-:-:S02]  /*9f90*/  IADD3 R24, P5, R21, R32, RZ ;  /* 0x0000002015187210 */ /* 0x002fc40007fbe0ff */
[----:B------:R-:W-:Y:S01]  /*9fa0*/  ISETP.GT.AND P4, PT, R166, RZ, P1 ;  /* 0x000000ffa600720c */ /* 0x000fe20000f84270 */
[----:B------:R1:W-:Y:S01]  /*9fb0*/  @P0 STG.E desc[UR16][R26.64], R23 ;  /* 0x000000171a000986 */ /* 0x0003e2000c101910 */
[----:B------:R-:W-:Y:S01]  /*9fc0*/  ISETP.GT.AND P0, PT, R5, 0x81, PT ;  /* 0x000000810500780c */ /* 0x000fe20003f04270 */
[----:B------:R-:W-:Y:S01]  /*9fd0*/  IMAD.X R25, R22, 0x1, R33, P5 ;  /* 0x0000000116197824 */ /* 0x000fe200028e0621 */
[----:B------:R-:W-:Y:S01]  /*9fe0*/  IADD3 R30, P6, R6, R28, RZ ;  /* 0x0000001c061e7210 */ /* 0x000fe20007fde0ff */
[----:B0-----:R-:W-:Y:S01]  /*9ff0*/  FMUL R37, R88, R11 ;  /* 0x0000000b58257220 */ /* 0x001fe20000400000 */
[----:B------:R-:W-:Y:S02]  /*a000*/  ISETP.GT.AND P5, PT, R166, RZ, P0 ;  /* 0x000000ffa600720c */ /* 0x000fe400007a4270 */
[----:B------:R0:W-:Y:S01]  /*a010*/  @P2 STG.E desc[UR16][R24.64], R87 ;  /* 0x0000005718002986 */ /* 0x0001e2000c101910 */
[----:B------:R-:W-:Y:S01]  /*a020*/  IMAD.X R31, R4, 0x1, R29, P6 ;  /* 0x00000001041f7824 */ /* 0x000fe200030e061d */
[----:B------:R-:W-:-:S02]  /*a030*/  IADD3 R32, P2, R6, R34, RZ ;  /* 0x0000002206207210 */ /* 0x000fc40007f5e0ff */
        /* <DEDUP_REMOVED lines=249> */
[----:B------:R-:W-:-:S02]  /*afd0*/  ISETP.GT.AND P4, PT, R166, RZ, P2 ;  /* 0x000000ffa600720c */ /* 0x000fc40001784270 */
        /* <DEDUP_REMOVED lines=8> */
[----:B------:R-:W-:Y:S02]  /*b060*/  ISETP.GT.AND P5, PT, R166, RZ, P1 ;  /* 0x000000ffa600720c */ /* 0x000fe40000fa4270 */
[----:B------:R1:W-:Y:S01]  /*b070*/  @P0 STG.E desc[UR16][R24.64], R139 ;  /* 0x0000008b18000986 */ /* 0x0003e2000c101910 */
[----:B------:R-:W-:Y:S01]  /*b080*/  IADD3 R34, P0, R6, R32, RZ ;  /* 0x0000002006227210 */ /* 0x000fe20007f1e0ff */
[----:B0-----:R-:W-:-:S02]  /*b090*/  FMUL R23, R142, R11 ;  /* 0x0000000b8e177220 */ /* 0x001fc40000400000 */
[----:B------:R0:W-:Y:S01]  /*b0a0*/  @P4 STG.E desc[UR16][R28.64], R37 ;  /* 0x000000251c004986 */ /* 0x0001e2000c101910 */
[----:B------:R-:W-:Y:S01]  /*b0b0*/  IADD3 R26, P4, R21, R30, RZ ;  /* 0x0000001e151a7210 */ /* 0x000fe20007f9e0ff */
[----:B------:R-:W-:Y:S01]  /*b0c0*/  IMAD.X R35, R4, 0x1, R33, P0 ;  /* 0x0000000104237824 */ /* 0x000fe200000e0621 */
[----:B------:R-:W-:Y:S02]  /*b0d0*/  ISETP.GT.AND P0, PT, R5, 0xf0, PT ;  /* 0x000000f00500780c */ /* 0x000fe40003f04270 */
        /* <DEDUP_REMOVED lines=13> */
[----:B------:R-:W-:Y:S02]  /*b1b0*/  ISETP.GT.AND P6, PT, R166, 0x8, P0 ;  /* 0x00000008a600780c */ /* 0x000fe400007c4270 */
[----:B------:R-:W-:Y:S01]  /*b1c0*/  IADD3 R32, P0, R6, R34, RZ ;  /* 0x0000002206207210 */ /* 0x000fe20007f1e0ff */
[----:B-1----:R-:W-:Y:S01]  /*b1d0*/  FMUL R23, R146, R11 ;  /* 0x0000000b92177220 */ /* 0x002fe20000400000 */
[----:B------:R1:W-:Y:S01]  /*b1e0*/  @P4 STG.E desc[UR16][R30.64], R37 ;  /* 0x000000251e004986 */ /* 0x0003e2000c101910 */
[----:B------:R-:W-:Y:S02]  /*b1f0*/  IADD3 R26, P1, R21, R28, RZ ;  /* 0x0000001c151a7210 */ /* 0x000fe40007f3e0ff */
[----:B------:R-:W-:Y:S01]  /*b200*/  IMAD.X R33, R4, 0x1, R35, P0 ;  /* 0x0000000104217824 */ /* 0x000fe200000e0623 */
[----:B------:R-:W-:-:S02]  /*b210*/  ISETP.GT.AND P0, PT, R5, 0xf8, PT ;  /* 0x000000f80500780c */ /* 0x000fc40003f04270 */
[C---:B0-----:R-:W-:Y:S01]  /*b220*/  IADD3 R24, P4, R21.reuse, R34, RZ ;  /* 0x0000002215187210 */ /* 0x041fe20007f9e0ff */
[----:B------:R-:W-:Y:S01]  /*b230*/  IMAD.X R27, R22, 0x1, R29, P1 ;  /* 0x00000001161b7824 */ /* 0x000fe200008e061d */
[----:B------:R-:W-:Y:S01]  /*b240*/  @P5 STG.E desc[UR16][R32.64], R145 ;  /* 0x0000009120005986 */ /* 0x000fe2000c101910 */
[-C--:B------:R-:W-:Y:S02]  /*b250*/  IADD3 R28, P5, R6, R30.reuse, RZ ;  /* 0x0000001e061c7210 */ /* 0x080fe40007fbe0ff */
[----:B------:R-:W-:Y:S01]  /*b260*/  IMAD.X R25, R22, 0x1, R35, P4 ;  /* 0x0000000116197824 */ /* 0x000fe200020e0623 */
[----:B------:R-:W-:Y:S01]  /*b270*/  IADD3 R34, P4, R21, R30, RZ ;  /* 0x0000001e15227210 */ /* 0x000fe20007f9e0ff */
[----:B------:R0:W-:Y:S01]  /*b280*/  @P6 STG.E desc[UR16][R26.64], R23 ;  /* 0x000000171a006986 */ /* 0x0001e2000c101910 */
[----:B------:R-:W-:Y:S01]  /*b290*/  ISETP.GT.AND P1, PT, R5, 0xf9, PT ;  /* 0x000000f90500780c */ /* 0x000fe20003f24270 */
[--C-:B------:R-:W-:Y:S01]  /*b2a0*/  IMAD.X R29, R4, 0x1, R31.reuse, P5 ;  /* 0x00000001041d7824 */ /* 0x100fe200028e061f */
[----:B------:R-:W-:Y:S01]  /*b2b0*/  ISETP.GT.AND P2, PT, R166, 0x8, P2 ;  /* 0x00000008a600780c */ /* 0x000fe20001744270 */
[----:B------:R-:W-:Y:S01]  /*b2c0*/  IMAD.X R35, R22, 0x1, R31, P4 ;  /* 0x0000000116237824 */ /* 0x000fe200020e061f */
[----:B------:R-:W-:-:S02]  /*b2d0*/  ISETP.GT.AND P6, PT, R166, RZ, P0 ;  /* 0x000000ffa600720c */ /* 0x000fc400007c4270 */
[-C--:B-1----:R-:W-:Y:S02]  /*b2e0*/  IADD3 R30, P5, R6, R32.reuse, RZ ;  /* 0x00000020061e7210 */ /* 0x082fe40007fbe0ff */
[C---:B------:R-:W-:Y:S02]  /*b2f0*/  ISETP.GT.AND P4, PT, R166.reuse, RZ, P1 ;  /* 0x000000ffa600720c */ /* 0x040fe40000f84270 */
[----:B------:R-:W-:Y:S01]  /*b300*/  ISETP.GT.AND P0, PT, R166, 0x8, P0 ;  /* 0x00000008a600780c */ /* 0x000fe20000704270 */
[--C-:B------:R-:W-:Y:S01]  /*b310*/  IMAD.X R31, R4, 0x1, R33.reuse, P5 ;  /* 0x00000001041f7824 */ /* 0x100fe200028e0621 */
[----:B------:R-:W-:Y:S01]  /*b320*/  ISETP.GT.AND P1, PT, R166, 0x8, P1 ;  /* 0x00000008a600780c */ /* 0x000fe20000f24270 */
[-C--:B0-----:R-:W-:Y:S01]  /*b330*/  FMUL R23, R150, R11.reuse ;  /* 0x0000000b96177220 */ /* 0x081fe20000400000 */
[----:B------:R-:W-:Y:S01]  /*b340*/  IADD3 R4, P5, R21, R32, RZ ;  /* 0x0000002015047210 */ /* 0x000fe20007fbe0ff */
[----:B------:R-:W-:Y:S01]  /*b350*/  FMUL R21, R148, R11 ;  /* 0x0000000b94157220 */ /* 0x000fe20000400000 */
[----:B------:R0:W-:Y:S03]  /*b360*/  @P2 STG.E desc[UR16][R24.64], R147 ;  /* 0x0000009318002986 */ /* 0x0001e6000c101910 */
[----:B------:R-:W-:Y:S01]  /*b370*/  IMAD.X R5, R22, 0x1, R33, P5 ;  /* 0x0000000116057824 */ /* 0x000fe200028e0621 */
[----:B------:R0:W-:Y:S04]  /*b380*/  @P6 STG.E desc[UR16][R28.64], R21 ;  /* 0x000000151c006986 */ /* 0x0001e8000c101910 */
[----:B------:R0:W-:Y:S04]  /*b390*/  @P4 STG.E desc[UR16][R30.64], R149 ;  /* 0x000000951e004986 */ /* 0x0001e8000c101910 */
[----:B------:R0:W-:Y:S04]  /*b3a0*/  @P0 STG.E desc[UR16][R34.64], R23 ;  /* 0x0000001722000986 */ /* 0x0001e8000c101910 */
[----:B------:R0:W-:Y:S02]  /*b3b0*/  @P1 STG.E desc[UR16][R4.64], R151 ;  /* 0x0000009704001986 */ /* 0x0001e4000c101910 */
.L_x_281:
[----:B------:R-:W-:Y:S05]  /*b3c0*/  BSYNC B0 ;  /* 0x0000000000007941 */ /* 0x000fea0003800000 */
.L_x_29:
[C---:B------:R-:W-:Y:S01]  /*b3d0*/  LEA R2, P0, R8.reuse, R2, 0x1 ;  /* 0x0000000208027211 */ /* 0x040fe200078008ff */
[----:B------:R-:W-:Y:S01]  /*b3e0*/  ULDC.64 UR10, c[0x0][0x750] ;  /* 0x0001d400000a7ab9 */ /* 0x000fe20000000a00 */
[----:B0-----:R-:W-:Y:S01]  /*b3f0*/  IMAD.U32 R4, RZ, RZ, UR9 ;  /* 0x00000009ff047e24 */ /* 0x001fe2000f8e00ff */
[----:B------:R-:W-:Y:S01]  /*b400*/  PRMT R21, RZ, 0x7610, R21 ;  /* 0x00007610ff157816 */ /* 0x000fe20000000015 */
[----:B------:R-:W-:Y:S01]  /*b410*/  IMAD.MOV.U32 R6, RZ, RZ, -0x1 ;  /* 0xffffffffff067424 */ /* 0x000fe200078e00ff */
[----:B------:R-:W-:Y:S01]  /*b420*/  LEA.HI.X R3, R8, R3, R0, 0x1, P0 ;  /* 0x0000000308037211 */ /* 0x000fe200000f0c00 */
[----:B------:R0:W-:Y:S01]  /*b430*/  SYNCS.ARRIVE.TRANS64.A1T0 RZ, [R4+UR19], RZ ;  /* 0x000000ff04ff79a7 */ /* 0x0001e20008100013 */
[----:B------:R-:W-:Y:S01]  /*b440*/  ISETP.GE.U32.AND P0, PT, R2, UR10, PT ;  /* 0x0000000a02007c0c */ /* 0x000fe2000bf06070 */
[----:B------:R-:W-:-:S03]  /*b450*/  IMAD.MOV.U32 R5, RZ, RZ, -0x1 ;  /* 0xffffffffff057424 */ /* 0x000fc600078e00ff */
[----:B------:R-:W-:Y:S01]  /*b460*/  ISETP.GE.U32.AND.EX P0, PT, R3, UR11, PT, P0 ;  /* 0x0000000b03007c0c */ /* 0x000fe2000bf06100 */
[----:B0-----:R-:W-:-:S12]  /*b470*/  IMAD.MOV.U32 R4, RZ, RZ, -0x1 ;  /* 0xffffffffff047424 */ /* 0x001fd800078e00ff */
[----:B------:R-:W-:Y:S05]  /*b480*/  @P0 BRA `(.L_x_282) ;  /* 0x0000000400600947 */ /* 0x000fea0003800000 */
[----:B------:R-:W0:Y:S01]  /*b490*/  S2R R32, SR_CTAID.X ;  /* 0x0000000000207919 */ /* 0x000e220000002500 */
[----:B------:R-:W1:Y:S01]  /*b4a0*/  LDC.64 R26, c[0x0][0x728] ;  /* 0x0001ca00ff1a7b82 */ /* 0x000e620000000a00 */
[----:B------:R-:W-:Y:S01]  /*b4b0*/  ULDC UR10, c[0x0][0x150] ;  /* 0x00005400000a7ab9 */ /* 0x000fe20000000800 */
[----:B------:R-:W-:Y:S01]  /*b4c0*/  IMAD.MOV.U32 R24, RZ, RZ, R2 ;  /* 0x000000ffff187224 */ /* 0x000fe200078e0002 */
[----:B------:R-:W0:Y:S01]  /*b4d0*/  S2R R34, SR_CTAID.Y ;  /* 0x0000000000227919 */ /* 0x000e220000002600 */
[----:B------:R-:W-:-:S04]  /*b4e0*/  IMAD.MOV.U32 R25, RZ, RZ, R3 ;  /* 0x000000ffff197224 */ /* 0x000fc800078e0003 */
[----:B------:R-:W2:Y:S08]  /*b4f0*/  LDC R35, c[0x0][0x144] ;  /* 0x00005100ff237b82 */ /* 0x000eb00000000800 */
[----:B------:R-:W2:Y:S08]  /*b500*/  LDC R6, c[0x0][0x730] ;  /* 0x0001cc00ff067b82 */ /* 0x000eb00000000800 */
[----:B------:R-:W2:Y:S01]  /*b510*/  LDC.64 R30, c[0x0][0x720] ;  /* 0x0001c800ff1e7b82 */ /* 0x000ea20000000a00 */
[----:B-1----:R-:W-:-:S04]  /*b520*/  ISETP.NE.U32.AND P0, PT, R26, RZ, PT ;  /* 0x000000ff1a00720c */ /* 0x002fc80003f05070 */
[----:B------:R-:W-:Y:S02]  /*b530*/  ISETP.NE.AND.EX P0, PT, R27, RZ, PT, P0 ;  /* 0x000000ff1b00720c */ /* 0x000fe40003f05300 */
[----:B0-----:R-:W-:-:S05]  /*b540*/  I2FP.F32.U32 R4, R32 ;  /* 0x0000002000047245 */ /* 0x001fca0000201000 */
[----:B------:R-:W-:-:S04]  /*b550*/  FMUL R4, R4, UR10 ;  /* 0x0000000a04047c20 */ /* 0x000fc80008400000 */
[----:B------:R0:W1:Y:S02]  /*b560*/  F2I.U32.TRUNC.NTZ R33, R4 ;  /* 0x0000000400217305 */ /* 0x000064000020f000 */
[----:B------:R-:W-:Y:S05]  /*b570*/  @!P0 BRA `(.L_x_283) ;  /* 0x0000000000288947 */ /* 0x000fea0003800000 */
[----:B------:R-:W3:Y:S02]  /*b580*/  LDC R5, c[0x0][0x734] ;  /* 0x0001cd00ff057b82 */ /* 0x000ee40000000800 */
[----:B---3--:R-:W-:-:S05]  /*b590*/  IADD3 R21, P0, R2, R5, RZ ;  /* 0x0000000502157210 */ /* 0x008fca0007f1e0ff */
[----:B------:R-:W-:-:S04]  /*b5a0*/  IMAD.X R29, RZ, RZ, R3, P0 ;  /* 0x000000ffff1d7224 */ /* 0x000fc800000e0603 */
[----:B0-----:R-:W-:-:S04]  /*b5b0*/  IMAD.WIDE.U32 R4, R29, R26, RZ ;  /* 0x0000001a1d047225 */ /* 0x001fc800078e00ff */
[----:B------:R-:W-:-:S04]  /*b5c0*/  IMAD.WIDE.U32 R22, P0, R21, R27, R4 ;  /* 0x0000001b15167225 */ /* 0x000fc80007800004 */
[----:B------:R-:W-:-:S04]  /*b5d0*/  IMAD.WIDE.U32 R4, R21, R26, RZ ;  /* 0x0000001a15047225 */ /* 0x000fc800078e00ff */
[----:B------:R-:W-:Y:S01]  /*b5e0*/  IMAD.X R25, RZ, RZ, RZ, P0 ;  /* 0x000000ffff197224 */ /* 0x000fe200000e06ff */
[----:B------:R-:W-:Y:S01]  /*b5f0*/  IADD3 RZ, P0, R5, R22, RZ ;  /* 0x0000001605ff7210 */ /* 0x000fe20007f1e0ff */
[----:B------:R-:W-:-:S04]  /*b600*/  IMAD.MOV.U32 R24, RZ, RZ, R23 ;  /* 0x000000ffff187224 */ /* 0x000fc800078e0017 */
[----:B------:R-:W-:-:S08]  /*b610*/  IMAD.WIDE.U32.X R24, R29, R27, R24, P0 ;  /* 0x0000001b1d187225 */ /* 0x000fd000000e0418 */
.L_x_283:
[----:B------:R-:W3:Y:S01]  /*b620*/  LDC.64 R38, c[0x0][0x740] ;  /* 0x0001d000ff267b82 */ /* 0x000ee20000000a00 */
[-C--:B--2---:R-:W-:Y:S01]  /*b630*/  SHF.R.U64 R28, R24, R6.reuse, R25 ;  /* 0x00000006181c7219 */ /* 0x084fe20000001219 */
[----:B-1----:R-:W-:Y:S01]  /*b640*/  IMAD.MOV R33, RZ, RZ, -R33 ;  /* 0x000000ffff217224 */ /* 0x002fe200078e0a21 */
[----:B0-----:R-:W-:Y:S01]  /*b650*/  SHF.R.U32.HI R4, RZ, R6, R25 ;  /* 0x00000006ff047219 */ /* 0x001fe20000011619 */
[----:B------:R-:W-:Y:S01]  /*b660*/  ULDC UR10, c[0x0][0x154] ;  /* 0x00005500000a7ab9 */ /* 0x000fe20000000800 */
[----:B------:R-:W-:Y:S01]  /*b670*/  IADD3 R21, P0, RZ, -R28, RZ ;  /* 0x8000001cff157210 */ /* 0x000fe20007f1e0ff */
[----:B------:R-:W-:Y:S02]  /*b680*/  IMAD R33, R35, R33, R32 ;  /* 0x0000002123217224 */ /* 0x000fe400078e0220 */
[----:B------:R-:W0:Y:S01]  /*b690*/  LDC R22, c[0x0][0x718] ;  /* 0x0001c600ff167b82 */ /* 0x000e220000000800 */
[----:B------:R-:W-:Y:S02]  /*b6a0*/  IMAD.MOV.U32 R23, RZ, RZ, -0x1 ;  /* 0xffffffffff177424 */ /* 0x000fe400078e00ff */
[----:B------:R-:W-:-:S02]  /*b6b0*/  IMAD.X R5, RZ, RZ, ~R4, P0 ;  /* 0x000000ffff057224 */ /* 0x000fc400000e0e04 */
[----:B------:R-:W-:Y:S02]  /*b6c0*/  IMAD.MOV.U32 R25, RZ, RZ, 0x1 ;  /* 0x00000001ff197424 */ /* 0x000fe400078e00ff */
[-C--:B------:R-:W-:Y:S01]  /*b6d0*/  IMAD R6, R5, R30.reuse, RZ ;  /* 0x0000001e05067224 */ /* 0x080fe200078e02ff */
[----:B------:R-:W1:Y:S01]  /*b6e0*/  LDC R24, c[0x0][0x708] ;  /* 0x0001c200ff187b82 */ /* 0x000e620000000800 */
[----:B------:R-:W-:-:S04]  /*b6f0*/  IMAD.WIDE.U32 R4, R21, R30, R2 ;  /* 0x0000001e15047225 */ /* 0x000fc800078e0002 */
[----:B------:R-:W-:Y:S01]  /*b700*/  IMAD R21, R21, R31, R6 ;  /* 0x0000001f15157224 */ /* 0x000fe200078e0206 */
[----:B------:R-:W-:Y:S02]  /*b710*/  I2FP.F32.U32 R6, R34 ;  /* 0x0000002200067245 */ /* 0x000fe40000201000 */
[----:B------:R-:W2:Y:S01]  /*b720*/  LDC R36, c[0x0][0x758] ;  /* 0x0001d600ff247b82 */ /* 0x000ea20000000800 */
[----:B------:R-:W-:Y:S01]  /*b730*/  IMAD.IADD R5, R5, 0x1, R21 ;  /* 0x0000000105057824 */ /* 0x000fe200078e0215 */
[----:B---3--:R-:W-:Y:S01]  /*b740*/  ISETP.NE.U32.AND P0, PT, R38, RZ, PT ;  /* 0x000000ff2600720c */ /* 0x008fe20003f05070 */
[----:B------:R-:W-:-:S03]  /*b750*/  FMUL R21, R6, UR10 ;  /* 0x0000000a06157c20 */ /* 0x000fc60008400000 */
[----:B------:R-:W-:Y:S01]  /*b760*/  ISETP.NE.AND.EX P0, PT, R39, RZ, PT, P0 ;  /* 0x000000ff2700720c */ /* 0x000fe20003f05300 */
[----:B------:R3:W2:Y:S01]  /*b770*/  F2I.U32.TRUNC.NTZ R29, R21 ;  /* 0x00000015001d7305 */ /* 0x0006a2000020f000 */
[----:B------:R-:W3:Y:S01]  /*b780*/  LDC R31, c[0x0][0x148] ;  /* 0x00005200ff1f7b82 */ /* 0x000ee20000000800 */
[-CC-:B0-----:R-:W-:Y:S02]  /*b790*/  SHF.R.U64 R26, R4, R22.reuse, R5.reuse ;  /* 0x00000016041a7219 */ /* 0x181fe40000001205 */
[----:B------:R-:W-:-:S05]  /*b7a0*/  SHF.R.U32.HI R5, RZ, R22, R5 ;  /* 0x00000016ff057219 */ /* 0x000fca0000011605 */
[----:B------:R-:W0:Y:S01]  /*b7b0*/  LDC R32, c[0x0][0x700] ;  /* 0x0001c000ff207b82 */ /* 0x000e220000000800 */
[-CC-:B-1----:R-:W-:Y:S02]  /*b7c0*/  SHF.R.U64 R6, R26, R24.reuse, R5.reuse ;  /* 0x000000181a067219 */ /* 0x182fe40000001205 */
[----:B------:R-:W-:-:S05]  /*b7d0*/  SHF.R.U32.HI R5, RZ, R24, R5 ;  /* 0x00000018ff057219 */ /* 0x000fca0000011605 */
[----:B------:R-:W1:Y:S01]  /*b7e0*/  LDC R37, c[0x0][0x748] ;  /* 0x0001d200ff257b82 */ /* 0x000e620000000800 */
[-CC-:B--2---:R-:W-:Y:S02]  /*b7f0*/  SHF.R.U64 R30, R6, R36.reuse, R5.reuse ;  /* 0x00000024061e7219 */ /* 0x184fe40000001205 */
[-C--:B------:R-:W-:Y:S02]  /*b800*/  SHF.L.U32 R23, R23, R36.reuse, RZ ;  /* 0x0000002417177219 */ /* 0x080fe400000006ff */
[-C--:B------:R-:W-:Y:S01]  /*b810*/  SHF.R.U32.HI R5, RZ, R36.reuse, R5 ;  /* 0x00000024ff057219 */ /* 0x080fe20000011605 */
[----:B------:R-:W-:Y:S01]  /*b820*/  IMAD.MOV.U32 R4, RZ, RZ, R30 ;  /* 0x000000ffff047224 */ /* 0x000fe200078e001e */
[----:B------:R-:W-:Y:S01]  /*b830*/  SHF.L.U32 R36, R25, R36, RZ ;  /* 0x0000002419247219 */ /* 0x000fe200000006ff */
[----:B------:R-:W2:Y:S01]  /*b840*/  LDC R40, c[0x0][0x738] ;  /* 0x0001ce00ff287b82 */ /* 0x000ea20000000800 */
[----:B------:R-:W-:-:S07]  /*b850*/  LOP3.LUT R35, RZ, R23, RZ, 0x33, !PT ;  /* 0x00000017ff237212 */ /* 0x000fce00078e33ff */
[----:B------:R-:W0:Y:S01]  /*b860*/  LDC R41, c[0x0][0x710] ;  /* 0x0001c400ff297b82 */ /* 0x000e220000000800 */
[----:B------:R-:W-:Y:S05]  /*b870*/  @!P0 BRA `(.L_x_284) ;  /* 0x0000000000288947 */ /* 0x000fea0003800000 */
[----:B---3--:R-:W3:Y:S02]  /*b880*/  LDC R21, c[0x0][0x74c] ;  /* 0x0001d300ff157b82 */ /* 0x008ee40000000800 */
        /* <DEDUP_REMOVED lines=9> */
.L_x_284:
[----:B-1----:R-:W-:Y:S01]  /*b920*/  SHF.R.U64 R4, R4, R37, R5 ;  /* 0x0000002504047219 */ /* 0x002fe20000001205 */
[----:B0-----:R-:W-:Y:S01]  /*b930*/  VIADD R23, R32, 0xffffffff ;  /* 0xffffffff20177836 */ /* 0x001fe20000000000 */
[----:B---3--:R-:W-:Y:S01]  /*b940*/  LOP3.LUT R21, R6, R35, RZ, 0xc0, !PT ;  /* 0x0000002306157212 */ /* 0x008fe200078ec0ff */
[----:B------:R-:W-:Y:S02]  /*b950*/  IMAD.MOV R29, RZ, RZ, -R29 ;  /* 0x000000ffff1d7224 */ /* 0x000fe400078e0a1d */
[----:B------:R-:W-:Y:S01]  /*b960*/  IMAD.MOV R5, RZ, RZ, -R4 ;  /* 0x000000ffff057224 */ /* 0x000fe200078e0a04 */
[----:B------:R-:W-:Y:S01]  /*b970*/  LOP3.LUT R23, R26, R23, RZ, 0xc0, !PT ;  /* 0x000000171a177212 */ /* 0x000fe200078ec0ff */
[----:B------:R-:W-:Y:S02]  /*b980*/  IMAD R6, R36, R4, R21 ;  /* 0x0000000424067224 */ /* 0x000fe400078e0215 */
[----:B------:R-:W-:Y:S02]  /*b990*/  @P3 IMAD R33, R31, R29, R34 ;  /* 0x0000001d1f213224 */ /* 0x000fe400078e0222 */
[----:B--2---:R-:W-:-:S02]  /*b9a0*/  IMAD R4, R5, R40, R30 ;  /* 0x0000002805047224 */ /* 0x004fc400078e021e */
[----:B------:R-:W-:Y:S02]  /*b9b0*/  IMAD R6, R6, R41, R33 ;  /* 0x0000002906067224 */ /* 0x000fe400078e0221 */
[----:B------:R-:W-:Y:S02]  /*b9c0*/  IMAD R23, R4, R32, R23 ;  /* 0x0000002004177224 */ /* 0x000fe400078e0217 */
[----:B------:R-:W-:Y:S02]  /*b9d0*/  IMAD.MOV.U32 R21, RZ, RZ, 0x1 ;  /* 0x00000001ff157424 */ /* 0x000fe400078e00ff */
[----:B------:R-:W-:Y:S01]  /*b9e0*/  IMAD.MOV.U32 R4, RZ, RZ, R28 ;  /* 0x000000ffff047224 */ /* 0x000fe200078e001c */
[----:B------:R-:W-:Y:S02]  /*b9f0*/  SEL R5, R23, R6, !P3 ;  /* 0x0000000617057207 */ /* 0x000fe40005800000 */
[----:B------:R-:W-:-:S07]  /*ba00*/  SEL R6, R6, R23, !P3 ;  /* 0x0000001706067207 */ /* 0x000fce0005800000 */
.L_x_282:
[----:B------:R-:W-:Y:S02]  /*ba10*/  LOP3.LUT P0, RZ, R21, 0xff, RZ, 0xc0, !PT ;  /* 0x000000ff15ff7812 */ /* 0x000fe4000780c0ff */
[----:B------:R-:W-:-:S11]  /*ba20*/  LOP3.LUT R165, R165, 0x1, RZ, 0x3c, !PT ;  /* 0x00000001a5a57812 */ /* 0x000fd600078e3cff */
[----:B------:R-:W-:Y:S05]  /*ba30*/  @P0 BRA `(.L_x_285) ;  /* 0xffffff5c00280947 */ /* 0x000fea000383ffff */
[----:B------:R-:W-:Y:S05]  /*ba40*/  EXIT ;  /* 0x000000000000794d */ /* 0x000fea0003800000 */
.L_x_17:
[----:B------:R-:W-:-:S08]  /*ba50*/  ISETP.NE.AND P0, PT, R19, RZ, PT ;  /* 0x000000ff1300720c */ /* 0x000fd00003f05270 */
[----:B--23-5:R-:W0:-:S00]  /*ba60*/  USETMAXREG.DEALLOC.CTAPOOL 0x28 ;  /* 0x00000028000079c8 */ /* 0x02ce0000080e0500 */
[----:B------:R-:W-:Y:S05]  /*ba70*/  @P0 EXIT ;  /* 0x000000000000094d */ /* 0x000fea0003800000 */
[----:B0-----:R-:W-:Y:S01]  /*ba80*/  LOP3.LUT P0, RZ, R20, 0xff, RZ, 0xc0, !PT ;  /* 0x000000ff14ff7812 */ /* 0x001fe2000780c0ff */
[----:B------:R-:W-:Y:S02]  /*ba90*/  IMAD.MOV.U32 R12, RZ, RZ, 0x1 ;  /* 0x00000001ff0c7424 */ /* 0x000fe400078e00ff */
[----:B------:R-:W-:-:S10]  /*baa0*/  IMAD.MOV.U32 R13, RZ, RZ, RZ ;  /* 0x000000ffff0d7224 */ /* 0x000fd400078e00ff */
[----:B------:R-:W-:Y:S05]  /*bab0*/  @!P0 BRA `(.L_x_286) ;  /* 0x0000000c00608947 */ /* 0x000fea0003800000 */
[----:B------:R-:W0:Y:S01]  /*bac0*/  S2R R17, SR_CgaCtaId ;  /* 0x0000000000117919 */ /* 0x000e220000008800 */
[----:B------:R-:W-:Y:S01]  /*bad0*/  LOP3.LUT P0, RZ, R14, 0x1f, RZ, 0xc0, !PT ;  /* 0x0000001f0eff7812 */ /* 0x000fe2000780c0ff */
[----:B------:R-:W-:Y:S01]  /*bae0*/  ULDC UR5, c[0x0][0x758] ;  /* 0x0001d60000057ab9 */ /* 0x000fe20000000800 */
[----:B------:R-:W-:Y:S01]  /*baf0*/  UMOV UR7, 0xffffffff ;  /* 0xffffffff00077882 */ /* 0x000fe20000000000 */
[----:B------:R-:W-:Y:S01]  /*bb00*/  BSSY B0, `(.L_x_286) ;  /* 0x00000d3000007945 */ /* 0x000fe20003800000 */
[C---:B------:R-:W-:Y:S01]  /*bb10*/  ISETP.NE.AND P2, PT, R15.reuse, RZ, PT ;  /* 0x000000ff0f00720c */ /* 0x040fe20003f45270 */
[----:B------:R-:W-:Y:S01]  /*bb20*/  USHF.L.U32 UR7, UR7, UR5, URZ ;  /* 0x0000000507077299 */ /* 0x000fe2000800063f */
[----:B------:R-:W-:Y:S01]  /*bb30*/  ISETP.NE.OR P0, PT, R15, RZ, !P0 ;  /* 0x000000ff0f00720c */ /* 0x000fe20004705670 */
[----:B------:R-:W-:Y:S01]  /*bb40*/  IMAD.MOV.U32 R15, RZ, RZ, 0x1 ;  /* 0x00000001ff0f7424 */ /* 0x000fe200078e00ff */
[----:B------:R-:W-:Y:S01]  /*bb50*/  LOP3.LUT R14, R7, 0x2, RZ, 0xfc, !PT ;  /* 0x00000002070e7812 */ /* 0x000fe200078efcff */
[----:B------:R-:W-:Y:S01]  /*bb60*/  IMAD.MOV.U32 R12, RZ, RZ, 0x1 ;  /* 0x00000001ff0c7424 */ /* 0x000fe200078e00ff */
[----:B------:R-:W-:Y:S01]  /*bb70*/  ULDC UR4, c[0x0][0x700] ;  /* 0x0001c00000047ab9 */ /* 0x000fe20000000800 */
[----:B------:R-:W-:Y:S01]  /*bb80*/  IMAD.MOV.U32 R13, RZ, RZ, RZ ;  /* 0x000000ffff0d7224 */ /* 0x000fe200078e00ff */
[----:B------:R-:W-:Y:S01]  /*bb90*/  UMOV UR8, 0x1 ;  /* 0x0000000100087882 */ /* 0x000fe20000000000 */
[----:B------:R-:W-:-:S02]  /*bba0*/  UIADD3 UR29, UR6, 0x1, URZ ;  /* 0x00000001061d7890 */ /* 0x000fc4000fffe03f */
[----:B------:R-:W-:Y:S02]  /*bbb0*/  UIADD3 UR4, UR4, -0x1, URZ ;  /* 0xffffffff04047890 */ /* 0x000fe4000fffe03f */
[----:B------:R-:W-:Y:S02]  /*bbc0*/  USHF.L.U32 UR5, UR8, UR5, URZ ;  /* 0x0000000508057299 */ /* 0x000fe4000800063f */
[----:B------:R-:W-:Y:S01]  /*bbd0*/  ULOP3.LUT UR7, URZ, UR7, URZ, 0x33, !UPT ;  /* 0x000000073f077292 */ /* 0x000fe2000f8e333f */
[----:B------:R-:W-:Y:S01]  /*bbe0*/  ULDC.64 UR32, c[0x0][0x198] ;  /* 0x0000660000207ab9 */ /* 0x000fe20000000a00 */
[C---:B0-----:R-:W-:Y:S02]  /*bbf0*/  IMAD.SHL.U32 R16, R17.reuse, 0x80, RZ ;  /* 0x0000008011107824 */ /* 0x041fe400078e00ff */
[----:B------:R-:W-:-:S03]  /*bc00*/  IMAD.SHL.U32 R17, R17, 0x2000, RZ ;  /* 0x0000200011117824 */ /* 0x000fc600078e00ff */
[----:B------:R-:W-:Y:S02]  /*bc10*/  LOP3.LUT R16, R16, 0x80, RZ, 0xc0, !PT ;  /* 0x0000008010107812 */ /* 0x000fe400078ec0ff */
[----:B------:R-:W-:-:S07]  /*bc20*/  LOP3.LUT R17, R17, 0x2000, RZ, 0xc0, !PT ;  /* 0x0000200011117812 */ /* 0x000fce00078ec0ff */
.L_x_298:
[----:B------:R-:W-:-:S03]  /*bc30*/  UMOV UR8, 0xffffffff ;  /* 0xffffffff00087882 */ /* 0x000fc60000000000 */
[----:B------:R-:W-:Y:S05]  /*bc40*/  BRA.DIV UR8, `(.L_x_287) ;  /* 0x00000012084c7947 */ /* 0x000fea000b800000 */
[----:B------:R-:W-:-:S13]  /*bc50*/  ELECT P1, URZ, PT ;  /* 0x00000000003f782f */ /* 0x000fda0003820000 */
.L_x_313:
[----:B------:R-:W0:Y:S01]  /*bc60*/  LDC R10, c[0x0][0x604] ;  /* 0x00018100ff0a7b82 */ /* 0x000e220000000800 */
[----:B------:R-:W-:Y:S01]  /*bc70*/  BSSY B1, `(.L_x_288) ;  /* 0x0000047000017945 */ /* 0x000fe20003800000 */
[----:B0-----:R-:W-:-:S13]  /*bc80*/  ISETP.LT.OR P1, PT, R10, 0x1, !P1 ;  /* 0x000000010a00780c */ /* 0x001fda0004f21670 */
[----:B------:R-:W-:Y:S05]  /*bc90*/  @P1 BRA `(.L_x_289) ;  /* 0x0000000400101947 */ /* 0x000fea0003800000 */
[----:B------:R-:W-:Y:S01]  /*bca0*/  IMAD R19, R5, 0x100, R16 ;  /* 0x0000010005137824 */ /* 0x000fe200078e0210 */
[----:B------:R-:W-:Y:S01]  /*bcb0*/  CS2R R22, SRZ ;  /* 0x0000000000167805 */ /* 0x000fe2000001ff00 */
[----:B------:R-:W-:Y:S02]  /*bcc0*/  IMAD.SHL.U32 R26, R6, 0x40, RZ ;  /* 0x00000040061a7824 */ /* 0x000fe400078e00ff */
[----:B------:R-:W-:Y:S02]  /*bcd0*/  IMAD.U32 R24, RZ, RZ, UR29 ;  /* 0x0000001dff187e24 */ /* 0x000fe4000f8e00ff */
[----:B------:R-:W-:Y:S02]  /*bce0*/  IMAD.MOV.U32 R5, RZ, RZ, R12 ;  /* 0x000000ffff057224 */ /* 0x000fe400078e000c */
[----:B------:R-:W-:Y:S02]  /*bcf0*/  IMAD.MOV.U32 R10, RZ, RZ, R13 ;  /* 0x000000ffff0a7224 */ /* 0x000fe400078e000d */
[----:B------:R-:W-:-:S07]  /*bd00*/  IMAD.MOV.U32 R25, RZ, RZ, RZ ;  /* 0x000000ffff197224 */ /* 0x000fce00078e00ff */
.L_x_293:
[----:B------:R-:W0:Y:S01]  /*bd10*/  S2R R18, SR_CgaCtaId ;  /* 0x0000000000127919 */ /* 0x000e220000008800 */
[----:B------:R-:W-:-:S04]  /*bd20*/  MOV R11, 0x400 ;  /* 0x00000400000b7802 */ /* 0x000fc80000000f00 */
[----:B0-----:R-:W-:Y:S02]  /*bd30*/  LEA R21, R18, R11, 0x18 ;  /* 0x0000000b12157211 */ /* 0x001fe400078ec0ff */
[----:B------:R-:W-:Y:S01]  /*bd40*/  SHF.L.U32 R11, R5, 0x1f, RZ ;  /* 0x0000001f050b7819 */ /* 0x000fe200000006ff */
[----:B------:R-:W0:Y:S02]  /*bd50*/  @!P2 LDC R18, c[0x0][0x640] ;  /* 0x00019000ff12ab82 */ /* 0x000e240000000800 */
[----:B------:R-:W-:-:S04]  /*bd60*/  IMAD R20, R10, 0x8, R21 ;  /* 0x000000080a147824 */ /* 0x000fc800078e0215 */
[----:B------:R-:W1:Y:S02]  /*bd70*/  SYNCS.PHASECHK.TRANS64.TRYWAIT P1, [R20+URZ+0x30], R11 ;  /* 0x0000300b140075a7 */ /* 0x000e64000802017f */
[----:B-1----:R-:W-:Y:S05]  /*bd80*/  @!P1 BRA `(.L_x_290) ;  /* 0x00000010001c9947 */ /* 0x002fea0003800000 */
.L_x_314:
[----:B-1----:R-:W-:Y:S01]  /*bd90*/  PRMT R11, R14, 0x9910, RZ ;  /* 0x000099100e0b7816 */ /* 0x002fe200000000ff */
[----:B0-----:R0:W-:Y:S03]  /*bda0*/  @!P2 SYNCS.ARRIVE.TRANS64 RZ, [R20+URZ], R18 ;  /* 0x0000001214ffa9a7 */ /* 0x0011e6000800003f */
[----:B------:R-:W-:-:S13]  /*bdb0*/  ISETP.NE.AND P1, PT, R11, 0x2, PT ;  /* 0x000000020b00780c */ /* 0x000fda0003f25270 */
[----:B0-----:R-:W-:Y:S05]  /*bdc0*/  @P1 BRA `(.L_x_291) ;  /* 0x0000000000041947 */ /* 0x001fea0003800000 */
[----:B------:R-:W-:Y:S01]  /*bdd0*/  BPT.TRAP 0x1 ;  /* 0x000000040000795c */ /* 0x000fe20000300000 */
.L_x_291:
[----:B------:R-:W-:Y:S05]  /*bde0*/  @P0 BRA `(.L_x_292) ;  /* 0x0000000000040947 */ /* 0x000fea0003800000 */
[----:B------:R-:W-:Y:S01]  /*bdf0*/  BPT.TRAP 0x1 ;  /* 0x000000040000795c */ /* 0x000fe20000300000 */
.L_x_292:
[----:B------:R-:W-:Y:S01]  /*be00*/  IMAD R11, R10, 0x4000, R17 ;  /* 0x000040000a0b7824 */ /* 0x000fe200078e0211 */
[----:B------:R-:W-:Y:S01]  /*be10*/  R2UR UR25, R20 ;  /* 0x00000000141972ca */ /* 0x000fe200000e0000 */
[--C-:B------:R-:W-:Y:S01]  /*be20*/  IMAD R18, R10, 0x1000, R21.reuse ;  /* 0x000010000a127824 */ /* 0x100fe200078e0215 */
[----:B------:R-:W-:Y:S01]  /*be30*/  R2UR UR28, R4 ;  /* 0x00000000041c72ca */ /* 0x000fe200000e0000 */
[--C-:B------:R-:W-:Y:S01]  /*be40*/  IMAD R11, R11, 0x2, R21.reuse ;  /* 0x000000020b0b7824 */ /* 0x100fe200078e0215 */
[----:B------:R-:W-:Y:S01]  /*be50*/  UIADD3 UR14, UP0, UR32, 0xf0, URZ ;  /* 0x000000f0200e7890 */ /* 0x000fe2000ff1e03f */
[----:B------:R-:W-:Y:S01]  /*be60*/  IMAD R21, R10, 0x200, R21 ;  /* 0x000002000a157824 */ /* 0x000fe200078e0215 */
[----:B------:R-:W-:Y:S01]  /*be70*/  R2UR UR24, R18 ;  /* 0x00000000121872ca */ /* 0x000fe200000e0000 */
[----:B------:R-:W-:Y:S01]  /*be80*/  VIADD R24, R24, 0xffffffff ;  /* 0xffffffff18187836 */ /* 0x000fe20000000000 */
[----:B------:R-:W-:Y:S01]  /*be90*/  R2UR UR16, R11 ;  /* 0x000000000b1072ca */ /* 0x000fe200000e0000 */
[----:B------:R-:W-:Y:S01]  /*bea0*/  UIADD3 UR22, UP1, UR32, 0x1f0, URZ ;  /* 0x000001f020167890 */ /* 0x000fe2000ff3e03f */
[----:B------:R-:W-:Y:S01]  /*beb0*/  R2UR UR8, R21 ;  /* 0x00000000150872ca */ /* 0x000fe200000e0000 */
[----:B------:R-:W-:Y:S01]  /*bec0*/  UIADD3 UR34, UP2, UR32, 0x2f0, URZ ;  /* 0x000002f020227890 */ /* 0x000fe2000ff5e03f */
[----:B------:R-:W-:Y:S01]  /*bed0*/  R2UR UR26, R23 ;  /* 0x00000000171a72ca */ /* 0x000fe200000e0000 */
[----:B------:R-:W-:Y:S01]  /*bee0*/  UIADD3.X UR15, URZ, UR33, URZ, UP0, !UPT ;  /* 0x000000213f0f7290 */ /* 0x000fe200087fe43f */
[----:B------:R-:W-:Y:S01]  /*bef0*/  R2UR UR27, R26 ;  /* 0x000000001a1b72ca */ /* 0x000fe200000e0000 */
[----:B------:R-:W-:Y:S01]  /*bf00*/  UIADD3.X UR23, URZ, UR33, URZ, UP1, !UPT ;  /* 0x000000213f177290 */ /* 0x000fe20008ffe43f */
[----:B------:R-:W-:Y:S01]  /*bf10*/  R2UR UR11, R6 ;  /* 0x00000000060b72ca */ /* 0x000fe200000e0000 */
[----:B------:R-:W-:Y:S01]  /*bf20*/  VIADD R10, R10, 0x1 ;  /* 0x000000010a0a7836 */ /* 0x000fe20000000000 */
[----:B------:R-:W-:Y:S01]  /*bf30*/  R2UR UR12, R25 ;  /* 0x00000000190c72ca */ /* 0x000fe200000e0000 */
[----:B------:R-:W-:Y:S01]  /*bf40*/  UIADD3 UR24, UR24, 0x180, URZ ;  /* 0x0000018018187890 */ /* 0x000fe2000fffe03f */
[----:B------:R-:W-:Y:S01]  /*bf50*/  R2UR UR18, R22 ;  /* 0x00000000161272ca */ /* 0x000fe200000e0000 */
[----:B------:R-:W-:Y:S01]  /*bf60*/  UIADD3.X UR35, URZ, UR33, URZ, UP2, !UPT ;  /* 0x000000213f237290 */ /* 0x000fe200097fe43f */
[----:B------:R-:W-:Y:S01]  /*bf70*/  R2UR UR19, R19 ;  /* 0x00000000131372ca */ /* 0x000fe200000e0000 */
[----:B------:R-:W-:Y:S01]  /*bf80*/  UIADD3 UR8, UR8, 0x36180, URZ ;  /* 0x0003618008087890 */ /* 0x000fe2000fffe03f */
[----:B------:R-:W-:Y:S01]  /*bf90*/  ISETP.GT.AND P4, PT, R24, 0x1, PT ;  /* 0x000000011800780c */ /* 0x000fe20003f84270 */
[----:B------:R-:W-:Y:S01]  /*bfa0*/  UIADD3 UR16, UR16, 0x6180, URZ ;  /* 0x0000618010107890 */ /* 0x000fe2000fffe03f */
[C---:B------:R-:W-:Y:S01]  /*bfb0*/  ISETP.NE.AND P1, PT, R10.reuse, 0x6, PT ;  /* 0x000000060a00780c */ /* 0x040fe20003f25270 */
[----:B------:R-:W-:Y:S01]  /*bfc0*/  UMOV UR30, 0x0 ;  /* 0x00000000001e7882 */ /* 0x000fe20000000000 */
[----:B------:R-:W-:Y:S01]  /*bfd0*/  UMOV UR31, 0x10000000 ;  /* 0x10000000001f7882 */ /* 0x000fe20000000000 */
[----:B------:R-:W-:Y:S01]  /*bfe0*/  UMOV UR10, URZ ;  /* 0x0000003f000a7c82 */ /* 0x000fe20008000000 */
[----:B------:R-:W-:Y:S01]  /*bff0*/  UMOV UR9, UR25 ;  /* 0x0000001900097c82 */ /* 0x000fe20008000000 */
[----:B------:R-:W-:Y:S01]  /*c000*/  UMOV UR13, UR28 ;  /* 0x0000001c000d7c82 */ /* 0x000fe20008000000 */
[----:B------:R0:W-:Y:S01]  /*c010*/  UTMALDG.3D [UR24], [UR14], desc[UR30] ;  /* 0x00001e180e0075b4 */ /* 0x0001e20008011000 */
[----:B------:R-:W-:Y:S01]  /*c020*/  UMOV UR21, 0x30000 ;  /* 0x0003000000157882 */ /* 0x000fe20000000000 */
[----:B------:R-:W-:Y:S01]  /*c030*/  UMOV UR17, UR25 ;  /* 0x0000001900117c82 */ /* 0x000fe20008000000 */
[----:B------:R-:W-:Y:S01]  /*c040*/  UMOV UR20, UR28 ;  /* 0x0000001c00147c82 */ /* 0x000fe20008000000 */
[----:B------:R-:W-:Y:S01]  /*c050*/  SEL R18, RZ, 0x1, P1 ;  /* 0x00000001ff127807 */ /* 0x000fe20000800000 */
[----:B------:R-:W-:Y:S01]  /*c060*/  VIADD R25, R25, 0x1 ;  /* 0x0000000119197836 */ /* 0x000fe20000000000 */
[----:B------:R-:W-:Y:S01]  /*c070*/  SEL R10, R10, RZ, P1 ;  /* 0x000000ff0a0a7207 */ /* 0x000fe20000800000 */
[----:B------:R-:W-:Y:S01]  /*c080*/  VIADD R23, R23, 0x20 ;  /* 0x0000002017177836 */ /* 0x000fe20000000000 */
[----:B------:R0:W-:Y:S01]  /*c090*/  UTMALDG.4D [UR8], [UR22], desc[UR30] ;  /* 0x00001e08160075b4 */ /* 0x0001e20008019000 */
[----:B------:R-:W-:Y:S01]  /*c0a0*/  LOP3.LUT R5, R5, R18, RZ, 0x3c, !PT ;  /* 0x0000001205057212 */ /* 0x000fe200078e3cff */
[----:B------:R-:W-:Y:S01]  /*c0b0*/  VIADD R22, R22, 0x40 ;  /* 0x0000004016167836 */ /* 0x000fe20000000000 */
[----:B------:R0:W-:Y:S02]  /*c0c0*/  UTMALDG.3D.MULTICAST [UR16], [UR34], UR21, desc[UR30] ;  /* 0x00001e10220073b4 */ /* 0x0001e40008011815 */
[----:B0-----:R-:W-:Y:S05]  /*c0d0*/  @P4 BRA `(.L_x_293) ;  /* 0xfffffffc000c4947 */ /* 0x001fea000383ffff */
.L_x_289:
[----:B------:R-:W-:Y:S05]  /*c0e0*/  BSYNC B1 ;  /* 0x0000000000017941 */ /* 0x000fea0003800000 */
.L_x_288:
[----:B------:R-:W-:Y:S01]  /*c0f0*/  LOP3.LUT P5, RZ, R15, 0xff, RZ, 0xc0, !PT ;  /* 0x000000ff0fff7812 */ /* 0x000fe200078ac0ff */
[----:B------:R-:W-:Y:S01]  /*c100*/  VIADD R6, R13, UR6 ;  /* 0x000000060d067c36 */ /* 0x000fe20008000000 */
[----:B------:R-:W-:Y:S01]  /*c110*/  ULDC.64 UR8, c[0x0][0x750] ;  /* 0x0001d40000087ab9 */ /* 0x000fe20000000a00 */
[----:B------:R-:W-:Y:S01]  /*c120*/  IMAD.U32 R11, RZ, RZ, UR6 ;  /* 0x00000006ff0b7e24 */ /* 0x000fe2000f8e00ff */
[----:B------:R-:W-:Y:S01]  /*c130*/  UISETP.GE.U32.AND UP0, UPT, UR6, 0x6, UPT ;  /* 0x000000060600788c */ /* 0x000fe2000bf06070 */
[----:B------:R-:W-:Y:S01]  /*c140*/  BSSY B1, `(.L_x_294) ;  /* 0x000006c000017945 */ /* 0x000fe20003800000 */
[----:B------:R-:W-:Y:S02]  /*c150*/  ISETP.GT.U32.AND P1, PT, R6, 0x5, PT ;  /* 0x000000050600780c */ /* 0x000fe40003f24070 */
[----:B------:R-:W-:Y:S02]  /*c160*/  PRMT R15, RZ, 0x7610, R15 ;  /* 0x00007610ff0f7816 */ /* 0x000fe4000000000f */
[----:B------:R-:W-:-:S02]  /*c170*/  ISETP.LT.U32.AND P1, PT, R11, 0x6, P1 ;  /* 0x000000060b00780c */ /* 0x000fc40000f21070 */
[----:B------:R-:W-:Y:S01]  /*c180*/  PLOP3.LUT P4, PT, PT, PT, UP0, 0x80, 0x0 ;  /* 0x000000000000781c */ /* 0x000fe20003f8f008 */
[----:B------:R-:W0:Y:S01]  /*c190*/  @P5 S2R R5, SR_CgaCtaId ;  /* 0x0000000000055919 */ /* 0x000e220000008800 */
[----:B------:R-:W-:-:S04]  /*c1a0*/  @P5 MOV R4, 0x400 ;  /* 0x0000040000045802 */ /* 0x000fc80000000f00 */
[----:B0-----:R-:W-:Y:S01]  /*c1b0*/  @P5 LEA R10, R5, R4, 0x18 ;  /* 0x00000004050a5211 */ /* 0x001fe200078ec0ff */
[----:B------:R-:W-:-:S03]  /*c1c0*/  IMAD.WIDE.U32 R4, R6, -0x55555555, RZ ;  /* 0xaaaaaaab06047825 */ /* 0x000fc600078e00ff */
[----:B------:R0:W-:Y:S01]  /*c1d0*/  @P5 SYNCS.ARRIVE.TRANS64.A1T0 RZ, [R10+URZ+0x98], RZ ;  /* 0x000098ff0aff59a7 */ /* 0x0001e2000810003f */
[----:B------:R-:W-:Y:S01]  /*c1e0*/  IADD3 R2, P5, R2, R8, RZ ;  /* 0x0000000802027210 */ /* 0x000fe20007fbe0ff */
[----:B------:R-:W-:Y:S01]  /*c1f0*/  IMAD.MOV.U32 R4, RZ, RZ, -0x1 ;  /* 0xffffffffff047424 */ /* 0x000fe200078e00ff */
[----:B------:R-:W-:Y:S02]  /*c200*/  SHF.R.U32.HI R11, RZ, 0x2, R5 ;  /* 0x00000002ff0b7819 */ /* 0x000fe40000011605 */
[----:B------:R-:W-:Y:S01]  /*c210*/  SEL R5, RZ, 0x1, !P1 ;  /* 0x00000001ff057807 */ /* 0x000fe20004800000 */
[----:B------:R-:W-:Y:S01]  /*c220*/  IMAD.X R3, R3, 0x1, R0, P5 ;  /* 0x0000000103037824 */ /* 0x000fe200028e0600 */
[----:B------:R-:W-:Y:S01]  /*c230*/  ISETP.GE.U32.AND P1, PT, R2, UR8, PT ;  /* 0x0000000802007c0c */ /* 0x000fe2000bf26070 */
[----:B------:R-:W-:Y:S01]  /*c240*/  IMAD R13, R11, -0x6, R6 ;  /* 0xfffffffa0b0d7824 */ /* 0x000fe200078e0206 */
[----:B------:R-:W-:Y:S01]  /*c250*/  LOP3.LUT R12, R12, R5, RZ, 0x3c, !PT ;  /* 0x000000050c0c7212 */ /* 0x000fe200078e3cff */
[----:B------:R-:W-:Y:S01]  /*c260*/  IMAD.MOV.U32 R6, RZ, RZ, -0x1 ;  /* 0xffffffffff067424 */ /* 0x000fe200078e00ff */
[----:B------:R-:W-:Y:S01]  /*c270*/  ISETP.GE.U32.AND.EX P1, PT, R3, UR9, PT, P1 ;  /* 0x0000000903007c0c */ /* 0x000fe2000bf26110 */
[----:B------:R-:W-:Y:S01]  /*c280*/  IMAD.MOV.U32 R5, RZ, RZ, -0x1 ;  /* 0xffffffffff057424 */ /* 0x000fe200078e00ff */
[----:B------:R-:W-:-:S02]  /*c290*/  @P4 LOP3.LUT R12, R12, 0x1, R11, 0x78, !PT ;  /* 0x000000010c0c4812 */ /* 0x000fc400078e780b */
[----:B0-----:R-:W-:-:S09]  /*c2a0*/  PRMT R10, RZ, 0x7610, R10 ;  /* 0x00007610ff0a7816 */ /* 0x001fd2000000000a */
[----:B------:R-:W-:Y:S05]  /*c2b0*/  @P1 BRA `(.L_x_295) ;  /* 0x0000000400501947 */ /* 0x000fea0003800000 */
[----:B------:R-:W0:Y:S01]  /*c2c0*/  S2R R6, SR_CTAID.X ;  /* 0x0000000000067919 */ /* 0x000e220000002500 */
[----:B------:R-:W-:Y:S01]  /*c2d0*/  ULDC.64 UR8, c[0x0][0x728] ;  /* 0x0001ca0000087ab9 */ /* 0x000fe20000000a00 */
[----:B------:R-:W-:Y:S01]  /*c2e0*/  ULDC UR11, c[0x0][0x730] ;  /* 0x0001cc00000b7ab9 */ /* 0x000fe20000000800 */
[----:B------:R-:W-:Y:S01]  /*c2f0*/  ISETP.NE.U32.AND P1, PT, RZ, UR8, PT ;  /* 0x00000008ff007c0c */ /* 0x000fe2000bf25070 */
[----:B------:R-:W1:Y:S01]  /*c300*/  S2R R19, SR_CTAID.Y ;  /* 0x0000000000137919 */ /* 0x000e620000002600 */
[----:B------:R-:W-:Y:S01]  /*c310*/  ULDC UR12, c[0x0][0x150] ;  /* 0x00005400000c7ab9 */ /* 0x000fe20000000800 */
[----:B------:R-:W-:Y:S01]  /*c320*/  IMAD.MOV.U32 R4, RZ, RZ, R2 ;  /* 0x000000ffff047224 */ /* 0x000fe200078e0002 */
[----:B------:R-:W-:Y:S01]  /*c330*/  ISETP.NE.AND.EX P1, PT, RZ, UR9, PT, P1 ;  /* 0x00000009ff007c0c */ /* 0x000fe2000bf25310 */
[----:B------:R-:W-:Y:S01]  /*c340*/  IMAD.MOV.U32 R5, RZ, RZ, R3 ;  /* 0x000000ffff057224 */ /* 0x000fe200078e0003 */
[----:B0-----:R-:W-:-:S11]  /*c350*/  I2FP.F32.U32 R20, R6 ;  /* 0x0000000600147245 */ /* 0x001fd60000201000 */
[----:B------:R-:W-:Y:S05]  /*c360*/  @!P1 BRA `(.L_x_296) ;  /* 0x0000000000289947 */ /* 0x000fea0003800000 */
[----:B------:R-:W-:Y:S02]  /*c370*/  ULDC UR10, c[0x0][0x734] ;  /* 0x0001cd00000a7ab9 */ /* 0x000fe40000000800 */
[----:B------:R-:W-:-:S05]  /*c380*/  IADD3 R5, P1, R2, UR10, RZ ;  /* 0x0000000a02057c10 */ /* 0x000fca000ff3e0ff */
[----:B------:R-:W-:-:S04]  /*c390*/  IMAD.X R21, RZ, RZ, R3, P1 ;  /* 0x000000ffff157224 */ /* 0x000fc800008e0603 */
[----:B------:R-:W-:-:S04]  /*c3a0*/  IMAD.WIDE.U32 R10, R21, UR8, RZ ;  /* 0x00000008150a7c25 */ /* 0x000fc8000f8e00ff */
[----:B------:R-:W-:-:S04]  /*c3b0*/  IMAD.WIDE.U32 R10, P1, R5, UR9, R10 ;  /* 0x00000009050a7c25 */ /* 0x000fc8000f82000a */
[----:B------:R-:W-:-:S04]  /*c3c0*/  IMAD.WIDE.U32 R4, R5, UR8, RZ ;  /* 0x0000000805047c25 */ /* 0x000fc8000f8e00ff */
[----:B------:R-:W-:Y:S01]  /*c3d0*/  IMAD.MOV.U32 R4, RZ, RZ, R11 ;  /* 0x000000ffff047224 */ /* 0x000fe200078e000b */
[----:B------:R-:W-:Y:S01]  /*c3e0*/  IADD3 RZ, P4, R5, R10, RZ ;  /* 0x0000000a05ff7210 */ /* 0x000fe20007f9e0ff */
[----:B------:R-:W-:-:S04]  /*c3f0*/  IMAD.X R5, RZ, RZ, RZ, P1 ;  /* 0x000000ffff057224 */ /* 0x000fc800008e06ff */
[----:B------:R-:W-:-:S08]  /*c400*/  IMAD.WIDE.U32.X R4, R21, UR9, R4, P4 ;  /* 0x0000000915047c25 */ /* 0x000fd0000a0e0404 */
.L_x_296:
[--C-:B------:R-:W-:Y:S01]  /*c410*/  SHF.R.U64 R18, R4, UR11, R5.reuse ;  /* 0x0000000b04127c19 */ /* 0x100fe20008001205 */
[----:B------:R-:W-:Y:S01]  /*c420*/  FMUL R20, R20, UR12 ;  /* 0x0000000c14147c20 */ /* 0x000fe20008400000 */
[----:B------:R-:W0:Y:S01]  /*c430*/  LDC R21, c[0x0][0x144] ;  /* 0x00005100ff157b82 */ /* 0x000e220000000800 */
[----:B-1----:R-:W-:Y:S01]  /*c440*/  I2FP.F32.U32 R10, R19 ;  /* 0x00000013000a7245 */ /* 0x002fe20000201000 */
[----:B------:R-:W-:Y:S01]  /*c450*/  ULDC UR10, c[0x0][0x154] ;  /* 0x00005500000a7ab9 */ /* 0x000fe20000000800 */
[----:B------:R-:W-:Y:S01]  /*c460*/  SHF.R.U32.HI R4, RZ, UR11, R5 ;  /* 0x0000000bff047c19 */ /* 0x000fe20008011605 */
[----:B------:R-:W-:Y:S01]  /*c470*/  ULDC.64 UR8, c[0x0][0x720] ;  /* 0x0001c80000087ab9 */ /* 0x000fe20000000a00 */
[----:B------:R-:W-:Y:S01]  /*c480*/  IADD3 R5, P1, RZ, -R18, RZ ;  /* 0x80000012ff057210 */ /* 0x000fe20007f3e0ff */
[----:B------:R-:W1:Y:S01]  /*c490*/  F2I.U32.TRUNC.NTZ R20, R20 ;  /* 0x0000001400147305 */ /* 0x000e62000020f000 */
[----:B------:R-:W-:Y:S01]  /*c4a0*/  FMUL R10, R10, UR10 ;  /* 0x0000000a0a0a7c20 */ /* 0x000fe20008400000 */
[----:B------:R-:W2:Y:S01]  /*c4b0*/  LDC R22, c[0x0][0x148] ;  /* 0x00005200ff167b82 */ /* 0x000ea20000000800 */
[----:B------:R-:W-:Y:S01]  /*c4c0*/  ULDC.64 UR10, c[0x0][0x740] ;  /* 0x0001d000000a7ab9 */ /* 0x000fe20000000a00 */
[----:B------:R-:W-:Y:S01]  /*c4d0*/  IMAD.X R4, RZ, RZ, ~R4, P1 ;  /* 0x000000ffff047224 */ /* 0x000fe200008e0e04 */
[----:B------:R-:W-:-:S03]  /*c4e0*/  ISETP.NE.U32.AND P1, PT, RZ, UR10, PT ;  /* 0x0000000aff007c0c */ /* 0x000fc6000bf25070 */
[----:B------:R-:W-:Y:S01]  /*c4f0*/  IMAD R4, R4, UR8, RZ ;  /* 0x0000000804047c24 */ /* 0x000fe2000f8e02ff */
[----:B------:R-:W3:Y:S01]  /*c500*/  F2I.U32.TRUNC.NTZ R10, R10 ;  /* 0x0000000a000a7305 */ /* 0x000ee2000020f000 */
[----:B------:R-:W-:Y:S02]  /*c510*/  ISETP.NE.AND.EX P1, PT, RZ, UR11, PT, P1 ;  /* 0x0000000bff007c0c */ /* 0x000fe4000bf25310 */
[C---:B------:R-:W-:Y:S02]  /*c520*/  IMAD R11, R5.reuse, UR9, R4 ;  /* 0x00000009050b7c24 */ /* 0x040fe4000f8e0204 */
[----:B------:R-:W-:Y:S01]  /*c530*/  IMAD.WIDE.U32 R4, R5, UR8, R2 ;  /* 0x0000000805047c25 */ /* 0x000fe2000f8e0002 */
[----:B------:R-:W-:-:S03]  /*c540*/  ULDC UR8, c[0x0][0x718] ;  /* 0x0001c60000087ab9 */ /* 0x000fc60000000800 */
[----:B-1----:R-:W-:Y:S02]  /*c550*/  IMAD.MOV R20, RZ, RZ, -R20 ;  /* 0x000000ffff147224 */ /* 0x002fe400078e0a14 */
[----:B------:R-:W-:Y:S02]  /*c560*/  IMAD.IADD R5, R5, 0x1, R11 ;  /* 0x0000000105057824 */ /* 0x000fe400078e020b */
[----:B0-----:R-:W-:-:S03]  /*c570*/  IMAD R6, R21, R20, R6 ;  /* 0x0000001415067224 */ /* 0x001fc600078e0206 */
[--C-:B------:R-:W-:Y:S01]  /*c580*/  SHF.R.U64 R20, R4, UR8, R5.reuse ;  /* 0x0000000804147c19 */ /* 0x100fe20008001205 */
[----:B---3--:R-:W-:Y:S01]  /*c590*/  IMAD.MOV R4, RZ, RZ, -R10 ;  /* 0x000000ffff047224 */ /* 0x008fe200078e0a0a */
[----:B------:R-:W-:Y:S01]  /*c5a0*/  SHF.R.U32.HI R5, RZ, UR8, R5 ;  /* 0x00000008ff057c19 */ /* 0x000fe20008011605 */
[----:B------:R-:W-:Y:S02]  /*c5b0*/  ULDC UR8, c[0x0][0x708] ;  /* 0x0001c20000087ab9 */ /* 0x000fe40000000800 */
[----:B--2---:R-:W-:Y:S01]  /*c5c0*/  @P3 IMAD R6, R22, R4, R19 ;  /* 0x0000000416063224 */ /* 0x004fe200078e0213 */
[--C-:B------:R-:W-:Y:S02]  /*c5d0*/  SHF.R.U64 R22, R20, UR8, R5.reuse ;  /* 0x0000000814167c19 */ /* 0x100fe40008001205 */
[----:B------:R-:W-:Y:S01]  /*c5e0*/  SHF.R.U32.HI R5, RZ, UR8, R5 ;  /* 0x00000008ff057c19 */ /* 0x000fe20008011605 */
[----:B------:R-:W-:-:S03]  /*c5f0*/  ULDC UR8, c[0x0][0x758] ;  /* 0x0001d60000087ab9 */ /* 0x000fc60000000800 */
[--C-:B------:R-:W-:Y:S02]  /*c600*/  SHF.R.U64 R19, R22, UR8, R5.reuse ;  /* 0x0000000816137c19 */ /* 0x100fe40008001205 */
[----:B------:R-:W-:-:S03]  /*c610*/  SHF.R.U32.HI R21, RZ, UR8, R5 ;  /* 0x00000008ff157c19 */ /* 0x000fc60008011605 */
[----:B------:R-:W-:Y:S02]  /*c620*/  IMAD.MOV.U32 R10, RZ, RZ, R19 ;  /* 0x000000ffff0a7224 */ /* 0x000fe400078e0013 */
[----:B------:R-:W-:Y:S01]  /*c630*/  IMAD.MOV.U32 R5, RZ, RZ, R21 ;  /* 0x000000ffff057224 */ /* 0x000fe200078e0015 */
[----:B------:R-:W-:Y:S06]  /*c640*/  @!P1 BRA `(.L_x_297) ;  /* 0x00000000002c9947 */ /* 0x000fec0003800000 */
        /* <DEDUP_REMOVED lines=9> */
[----:B------:R-:W-:-:S04]  /*c6e0*/  IMAD.WIDE.U32.X R4, R21, UR11, R4, P4 ;  /* 0x0000000b15047c25 */ /* 0x000fc8000a0e0404 */
[----:B------:R-:W-:-:S07]  /*c6f0*/  IMAD.MOV.U32 R10, RZ, RZ, R4 ;  /* 0x000000ffff0a7224 */ /* 0x000fce00078e0004 */
.L_x_297:
[----:B------:R-:W-:Y:S01]  /*c700*/  ULDC UR8, c[0x0][0x748] ;  /* 0x0001d20000087ab9 */ /* 0x000fe20000000800 */
[----:B------:R-:W-:Y:S01]  /*c710*/  LOP3.LUT R4, R22, UR7, RZ, 0xc0, !PT ;  /* 0x0000000716047c12 */ /* 0x000fe2000f8ec0ff */
[----:B------:R-:W-:Y:S01]  /*c720*/  ULDC UR9, c[0x0][0x710] ;  /* 0x0001c40000097ab9 */ /* 0x000fe20000000800 */
[----:B------:R-:W-:Y:S01]  /*c730*/  SHF.R.U64 R5, R10, UR8, R5 ;  /* 0x000000080a057c19 */ /* 0x000fe20008001205 */
[----:B------:R-:W-:Y:S01]  /*c740*/  ULDC UR8, c[0x0][0x738] ;  /* 0x0001ce0000087ab9 */ /* 0x000fe20000000800 */
[----:B------:R-:W-:-:S03]  /*c750*/  LOP3.LUT R20, R20, UR4, RZ, 0xc0, !PT ;  /* 0x0000000414147c12 */ /* 0x000fc6000f8ec0ff */
[----:B------:R-:W-:Y:S02]  /*c760*/  IMAD.MOV R10, RZ, RZ, -R5 ;  /* 0x000000ffff0a7224 */ /* 0x000fe400078e0a05 */
[----:B------:R-:W-:Y:S02]  /*c770*/  IMAD R5, R5, UR5, R4 ;  /* 0x0000000505057c24 */ /* 0x000fe4000f8e0204 */
[----:B------:R-:W-:Y:S01]  /*c780*/  IMAD R19, R10, UR8, R19 ;  /* 0x000000080a137c24 */ /* 0x000fe2000f8e0213 */
[----:B------:R-:W-:Y:S01]  /*c790*/  ULDC UR8, c[0x0][0x700] ;  /* 0x0001c00000087ab9 */ /* 0x000fe20000000800 */
[----:B------:R-:W-:Y:S02]  /*c7a0*/  IMAD R6, R5, UR9, R6 ;  /* 0x0000000905067c24 */ /* 0x000fe4000f8e0206 */
[----:B------:R-:W-:Y:S02]  /*c7b0*/  IMAD R19, R19, UR8, R20 ;  /* 0x0000000813137c24 */ /* 0x000fe4000f8e0214 */
[----:B------:R-:W-:-:S02]  /*c7c0*/  IMAD.MOV.U32 R10, RZ, RZ, 0x1 ;  /* 0x00000001ff0a7424 */ /* 0x000fc400078e00ff */
[----:B------:R-:W-:Y:S01]  /*c7d0*/  IMAD.MOV.U32 R4, RZ, RZ, R18 ;  /* 0x000000ffff047224 */ /* 0x000fe200078e0012 */
[----:B------:R-:W-:Y:S02]  /*c7e0*/  SEL R5, R19, R6, !P3 ;  /* 0x0000000613057207 */ /* 0x000fe40005800000 */
[----:B------:R-:W-:-:S07]  /*c7f0*/  SEL R6, R6, R19, !P3 ;  /* 0x0000001306067207 */ /* 0x000fce0005800000 */
.L_x_295:
[----:B------:R-:W-:Y:S05]  /*c800*/  BSYNC B1 ;  /* 0x0000000000017941 */ /* 0x000fea0003800000 */
.L_x_294:
[----:B------:R-:W-:-:S13]  /*c810*/  LOP3.LUT P1, RZ, R10, 0xff, RZ, 0xc0, !PT ;  /* 0x000000ff0aff7812 */ /* 0x000fda000782c0ff */
[----:B------:R-:W-:Y:S05]  /*c820*/  @P1 BRA `(.L_x_298) ;  /* 0xfffffff400001947 */ /* 0x000fea000383ffff */
[----:B------:R-:W-:Y:S05]  /*c830*/  BSYNC B0 ;  /* 0x0000000000007941 */ /* 0x000fea0003800000 */
.L_x_286:
[----:B------:R-:W-:-:S03]  /*c840*/  UMOV UR8, 0xffffffff ;  /* 0xffffffff00087882 */ /* 0x000fc60000000000 */
[----:B------:R-:W-:Y:S05]  /*c850*/  BRA.DIV UR8, `(.L_x_299) ;  /* 0x00000006087c7947 */ /* 0x000fea000b800000 */
[----:B------:R-:W-:-:S13]  /*c860*/  ELECT P0, URZ, PT ;  /* 0x00000000003f782f */ /* 0x000fda0003800000 */
.L_x_317:
[----:B------:R-:W-:Y:S04]  /*c870*/  BSSY B0, `(.L_x_300) ;  /* 0x000003d000007945 */ /* 0x000fe80003800000 */
[----:B------:R-:W-:Y:S05]  /*c880*/  @!P0 BRA `(.L_x_301) ;  /* 0x0000000000ec8947 */ /* 0x000fea0003800000 */
[----:B------:R-:W-:-:S04]  /*c890*/  LOP3.LUT R7, R7, 0x2, RZ, 0xfc, !PT ;  /* 0x0000000207077812 */ /* 0x000fc800078efcff */
[----:B------:R-:W-:-:S13]  /*c8a0*/  ISETP.NE.AND P0, PT, R7, 0x3, PT ;  /* 0x000000030700780c */ /* 0x000fda0003f05270 */
[----:B------:R-:W-:Y:S05]  /*c8b0*/  @!P0 BRA `(.L_x_302) ;  /* 0x0000000000048947 */ /* 0x000fea0003800000 */
[----:B------:R-:W-:Y:S01]  /*c8c0*/  BPT.TRAP 0x1 ;  /* 0x000000040000795c */ /* 0x000fe20000300000 */
.L_x_302:
[----:B------:R-:W0:Y:S01]  /*c8d0*/  S2R R3, SR_CgaCtaId ;  /* 0x0000000000037919 */ /* 0x000e220000008800 */
[----:B------:R-:W-:Y:S02]  /*c8e0*/  MOV R0, 0x400 ;  /* 0x0000040000007802 */ /* 0x000fe40000000f00 */
[----:B------:R-:W-:Y:S02]  /*c8f0*/  SHF.L.U32 R2, R12, 0x1f, RZ ;  /* 0x0000001f0c027819 */ /* 0x000fe400000006ff */
[----:B0-----:R-:W-:-:S05]  /*c900*/  LEA R0, R3, R0, 0x18 ;  /* 0x0000000003007211 */ /* 0x001fca00078ec0ff */
[----:B------:R-:W-:-:S04]  /*c910*/  VIADD R0, R0, 0x30 ;  /* 0x0000003000007836 */ /* 0x000fc80000000000 */
[C---:B------:R-:W-:Y:S02]  /*c920*/  IMAD R5, R13.reuse, 0x8, R0 ;  /* 0x000000080d057824 */ /* 0x040fe400078e0200 */
[----:B------:R-:W-:Y:S02]  /*c930*/  VIADD R13, R13, 0x1 ;  /* 0x000000010d0d7836 */ /* 0x000fe40000000000 */
[----:B------:R-:W0:Y:S03]  /*c940*/  SYNCS.PHASECHK.TRANS64.TRYWAIT P0, [R5+URZ], R2 ;  /* 0x00000002050075a7 */ /* 0x000e26000800017f */
[----:B------:R-:W-:-:S04]  /*c950*/  ISETP.NE.AND P1, PT, R13, 0x6, PT ;  /* 0x000000060d00780c */ /* 0x000fc80003f25270 */
[----:B------:R-:W-:Y:S02]  /*c960*/  SEL R3, RZ, 0x1, P1 ;  /* 0x00000001ff037807 */ /* 0x000fe40000800000 */
[----:B------:R-:W-:Y:S02]  /*c970*/  SEL R13, R13, RZ, P1 ;  /* 0x000000ff0d0d7207 */ /* 0x000fe40000800000 */
[----:B------:R-:W-:-:S03]  /*c980*/  LOP3.LUT R12, R12, R3, RZ, 0x3c, !PT ;  /* 0x000000030c0c7212 */ /* 0x000fc600078e3cff */
[----:B------:R-:W-:Y:S01]  /*c990*/  IMAD R7, R13, 0x8, R0 ;  /* 0x000000080d077824 */ /* 0x000fe200078e0200 */
[----:B------:R-:W-:Y:S01]  /*c9a0*/  SHF.L.U32 R4, R12, 0x1f, RZ ;  /* 0x0000001f0c047819 */ /* 0x000fe200000006ff */
[----:B0-----:R-:W-:Y:S06]  /*c9b0*/  @!P0 BRA `(.L_x_303) ;  /* 0x0000000400488947 */ /* 0x001fec0003800000 */
.L_x_318:
[----:B------:R-:W1:Y:S01]  /*c9c0*/  SYNCS.PHASECHK.TRANS64.TRYWAIT P0, [R7+URZ], R4 ;  /* 0x00000004070075a7 */ /* 0x000e62000800017f */
[----:B0-----:R-:W-:-:S05]  /*c9d0*/  VIADD R2, R13, 0x1 ;  /* 0x000000010d027836 */ /* 0x001fca0000000000 */
[----:B------:R-:W-:-:S04]  /*c9e0*/  ISETP.NE.AND P1, PT, R2, 0x6, PT ;  /* 0x000000060200780c */ /* 0x000fc80003f25270 */
[----:B------:R-:W-:Y:S02]  /*c9f0*/  SEL R3, RZ, 0x1, P1 ;  /* 0x00000001ff037807 */ /* 0x000fe40000800000 */
[----:B------:R-:W-:Y:S02]  /*ca00*/  SEL R9, R2, RZ, P1 ;  /* 0x000000ff02097207 */ /* 0x000fe40000800000 */
[----:B------:R-:W-:-:S03]  /*ca10*/  LOP3.LUT R12, R12, R3, RZ, 0x3c, !PT ;  /* 0x000000030c0c7212 */ /* 0x000fc600078e3cff */
[----:B------:R-:W-:Y:S01]  /*ca20*/  IMAD R6, R9, 0x8, R0 ;  /* 0x0000000809067824 */ /* 0x000fe200078e0200 */
[----:B------:R-:W-:Y:S01]  /*ca30*/  SHF.L.U32 R5, R12, 0x1f, RZ ;  /* 0x0000001f0c057819 */ /* 0x000fe200000006ff */
[----:B-1----:R-:W-:Y:S06]  /*ca40*/  @!P0 BRA `(.L_x_304) ;  /* 0x0000000400388947 */ /* 0x002fec0003800000 */
.L_x_319:
[----:B------:R-:W1:Y:S01]  /*ca50*/  SYNCS.PHASECHK.TRANS64.TRYWAIT P0, [R6+URZ], R5 ;  /* 0x00000005060075a7 */ /* 0x000e62000800017f */
[----:B------:R-:W-:-:S05]  /*ca60*/  VIADD R2, R9, 0x1 ;  /* 0x0000000109027836 */ /* 0x000fca0000000000 */
[----:B------:R-:W-:-:S04]  /*ca70*/  ISETP.NE.AND P1, PT, R2, 0x6, PT ;  /* 0x000000060200780c */ /* 0x000fc80003f25270 */
[----:B------:R-:W-:Y:S02]  /*ca80*/  SEL R3, RZ, 0x1, P1 ;  /* 0x00000001ff037807 */ /* 0x000fe40000800000 */
[----:B0-----:R-:W-:Y:S02]  /*ca90*/  SEL R7, R2, RZ, P1 ;  /* 0x000000ff02077207 */ /* 0x001fe40000800000 */
[----:B------:R-:W-:-:S03]  /*caa0*/  LOP3.LUT R12, R12, R3, RZ, 0x3c, !PT ;  /* 0x000000030c0c7212 */ /* 0x000fc600078e3cff */
[----:B------:R-:W-:Y:S01]  /*cab0*/  IMAD R9, R7, 0x8, R0 ;  /* 0x0000000807097824 */ /* 0x000fe200078e0200 */
[----:B------:R-:W-:Y:S01]  /*cac0*/  SHF.L.U32 R4, R12, 0x1f, RZ ;  /* 0x0000001f0c047819 */ /* 0x000fe200000006ff */
[----:B-1----:R-:W-:Y:S06]  /*cad0*/  @!P0 BRA `(.L_x_305) ;  /* 0x0000000400288947 */ /* 0x002fec0003800000 */
.L_x_320:
[----:B------:R-:W1:Y:S01]  /*cae0*/  SYNCS.PHASECHK.TRANS64.TRYWAIT P0, [R9+URZ], R4 ;  /* 0x00000004090075a7 */ /* 0x000e62000800017f */
[----:B------:R-:W-:-:S05]  /*caf0*/  VIADD R2, R7, 0x1 ;  /* 0x0000000107027836 */ /* 0x000fca0000000000 */
[----:B------:R-:W-:-:S04]  /*cb00*/  ISETP.NE.AND P1, PT, R2, 0x6, PT ;  /* 0x000000060200780c */ /* 0x000fc80003f25270 */
[----:B------:R-:W-:Y:S02]  /*cb10*/  SEL R3, RZ, 0x1, P1 ;  /* 0x00000001ff037807 */ /* 0x000fe40000800000 */
[----:B------:R-:W-:Y:S02]  /*cb20*/  SEL R7, R2, RZ, P1 ;  /* 0x000000ff02077207 */ /* 0x000fe40000800000 */
[----:B------:R-:W-:-:S03]  /*cb30*/  LOP3.LUT R11, R12, R3, RZ, 0x3c, !PT ;  /* 0x000000030c0b7212 */ /* 0x000fc600078e3cff */
[----:B0-----:R-:W-:Y:S01]  /*cb40*/  IMAD R6, R7, 0x8, R0 ;  /* 0x0000000807067824 */ /* 0x001fe200078e0200 */
[----:B------:R-:W-:Y:S01]  /*cb50*/  SHF.L.U32 R5, R11, 0x1f, RZ ;  /* 0x0000001f0b057819 */ /* 0x000fe200000006ff */
[----:B-1----:R-:W-:Y:S06]  /*cb60*/  @!P0 BRA `(.L_x_306) ;  /* 0x0000000400188947 */ /* 0x002fec0003800000 */
.L_x_321:
[----:B------:R-:W1:Y:S01]  /*cb70*/  SYNCS.PHASECHK.TRANS64.TRYWAIT P0, [R6+URZ], R5 ;  /* 0x00000005060075a7 */ /* 0x000e62000800017f */
[----:B------:R-:W-:-:S05]  /*cb80*/  VIADD R2, R7, 0x1 ;  /* 0x0000000107027836 */ /* 0x000fca0000000000 */
[----:B------:R-:W-:-:S04]  /*cb90*/  ISETP.NE.AND P1, PT, R2, 0x6, PT ;  /* 0x000000060200780c */ /* 0x000fc80003f25270 */
[----:B0-----:R-:W-:Y:S02]  /*cba0*/  SEL R4, RZ, 0x1, P1 ;  /* 0x00000001ff047807 */ /* 0x001fe40000800000 */
[----:B------:R-:W-:Y:S02]  /*cbb0*/  SEL R3, R2, RZ, P1 ;  /* 0x000000ff02037207 */ /* 0x000fe40000800000 */
[----:B------:R-:W-:Y:S01]  /*cbc0*/  LOP3.LUT R4, R11, R4, RZ, 0x3c, !PT ;  /* 0x000000040b047212 */ /* 0x000fe200078e3cff */
[----:B-1----:R-:W-:Y:S06]  /*cbd0*/  @!P0 BRA `(.L_x_307) ;  /* 0x0000000400108947 */ /* 0x002fec0003800000 */
.L_x_322:
[----:B------:R-:W-:Y:S01]  /*cbe0*/  IMAD R3, R3, 0x8, R0 ;  /* 0x0000000803037824 */ /* 0x000fe200078e0200 */
[----:B------:R-:W-:-:S07]  /*cbf0*/  SHF.L.U32 R0, R4, 0x1f, RZ ;  /* 0x0000001f04007819 */ /* 0x000fce00000006ff */
.L_x_308:
[----:B-1----:R1:W2:Y:S02]  /*cc00*/  SYNCS.PHASECHK.TRANS64.TRYWAIT P0, [R3+URZ], R0 ;  /* 0x00000000030075a7 */ /* 0x0022a4000800017f */
[----:B--2---:R-:W-:Y:S05]  /*cc10*/  @!P0 NANOSLEEP.SYNCS 0x989680 ;  /* 0x009896800000895d */ /* 0x004fea0003900000 */
[----:B------:R-:W2:Y:S02]  /*cc20*/  @!P0 SYNCS.PHASECHK.TRANS64 P0, [R3+URZ], R0 ;  /* 0x00000000030085a7 */ /* 0x000ea4000800007f */
[----:B--2---:R-:W-:Y:S05]  /*cc30*/  @!P0 BRA `(.L_x_308) ;  /* 0xfffffffc00f08947 */ /* 0x004fea000383ffff */
.L_x_301:
[----:B------:R-:W-:Y:S05]  /*cc40*/  BSYNC B0 ;  /* 0x0000000000007941 */ /* 0x000fea0003800000 */
.L_x_300:
[----:B------:R-:W-:Y:S05]  /*cc50*/  EXIT ;  /* 0x000000000000794d */ /* 0x000fea0003800000 */
.L_x_19:
[----:B0-----:R-:W-:-:S04]  /*cc60*/  IMAD.U32 R22, RZ, RZ, UR8 ;  /* 0x00000008ff167e24 */ /* 0x001fc8000f8e00ff */
[----:B------:R0:W1:Y:S03]  /*cc70*/  SYNCS.PHASECHK.TRANS64.TRYWAIT P0, [R22+URZ+-0x8], R21 ;  /* 0xfffff815160075a7 */ /* 0x000066000800017f */
[----:B-1----:R-:W-:Y:S05]  /*cc80*/  @!P0 NANOSLEEP.SYNCS 0x989680 ;  /* 0x009896800000895d */ /* 0x002fea0003900000 */
[----:B------:R-:W1:Y:S02]  /*cc90*/  @!P0 SYNCS.PHASECHK.TRANS64 P0, [R22+URZ+-0x8], R21 ;  /* 0xfffff815160085a7 */ /* 0x000e64000800007f */
[----:B-1----:R-:W-:Y:S05]  /*cca0*/  @!P0 BRA `(.L_x_19) ;  /* 0xfffffffc00ec8947 */ /* 0x002fea000383ffff */
[----:B------:R-:W-:Y:S05]  /*ccb0*/  BRA `(.L_x_309) ;  /* 0xffffff48009c7947 */ /* 0x000fea000383ffff */
.L_x_24:
[----:B-1----:R-:W-:-:S04]  /*ccc0*/  IMAD.U32 R153, RZ, RZ, UR11 ;  /* 0x0000000bff997e24 */ /* 0x002fc8000f8e00ff */
[----:B------:R1:W4:Y:S03]  /*ccd0*/  SYNCS.PHASECHK.TRANS64.TRYWAIT P0, [R153+URZ], R152 ;  /* 0x00000098990075a7 */ /* 0x000326000800017f */
[----:B----4-:R-:W-:Y:S05]  /*cce0*/  @!P0 NANOSLEEP.SYNCS 0x989680 ;  /* 0x009896800000895d */ /* 0x010fea0003900000 */
[----:B------:R-:W4:Y:S02]  /*ccf0*/  @!P0 SYNCS.PHASECHK.TRANS64 P0, [R153+URZ], R152 ;  /* 0x00000098990085a7 */ /* 0x000f24000800007f */
[----:B----4-:R-:W-:Y:S05]  /*cd00*/  @!P0 BRA `(.L_x_24) ;  /* 0xfffffffc00ec8947 */ /* 0x010fea000383ffff */
[----:B------:R-:W-:Y:S05]  /*cd10*/  BRA `(.L_x_23) ;  /* 0xffffff4c00d07947 */ /* 0x000fea000383ffff */
.L_x_28:
[----:B0-----:R-:W-:-:S04]  /*cd20*/  IMAD.U32 R22, RZ, RZ, UR8 ;  /* 0x00000008ff167e24 */ /* 0x001fc8000f8e00ff */
[----:B------:R0:W1:Y:S03]  /*cd30*/  SYNCS.PHASECHK.TRANS64.TRYWAIT P0, [R22+URZ+0x8], R21 ;  /* 0x00000815160075a7 */ /* 0x000066000800017f */
[----:B-1----:R-:W-:Y:S05]  /*cd40*/  @!P0 NANOSLEEP.SYNCS 0x989680 ;  /* 0x009896800000895d */ /* 0x002fea0003900000 */
[----:B------:R-:W1:Y:S02]  /*cd50*/  @!P0 SYNCS.PHASECHK.TRANS64 P0, [R22+URZ+0x8], R21 ;  /* 0x00000815160085a7 */ /* 0x000e64000800007f */
[----:B-1----:R-:W-:Y:S05]  /*cd60*/  @!P0 BRA `(.L_x_28) ;  /* 0xfffffffc00ec8947 */ /* 0x002fea000383ffff */
[----:B------:R-:W-:Y:S05]  /*cd70*/  BRA `(.L_x_310) ;  /* 0xffffff5000b07947 */ /* 0x000fea000383ffff */
.L_x_287:
[----:B------:R-:W-:Y:S01]  /*cd80*/  BSSY B1, `(.L_x_311) ;  /* 0x0000006000017945 */ /* 0x000fe20003800000 */
[----:B------:R-:W-:-:S07]  /*cd90*/  IMAD.MOV.U32 R10, RZ, RZ, -0x1 ;  /* 0xffffffffff0a7424 */ /* 0x000fce00078e00ff */
[----:B------:R-:W-:Y:S05]  /*cda0*/  WARPSYNC.COLLECTIVE R10, `(.L_x_312) ;  /* 0x000000000a0c7348 */ /* 0x000fea0003c00000 */
[----:B------:R-:W-:Y:S02]  /*cdb0*/  ELECT P1, UR62, PT ;  /* 0x00000000003e782f */ /* 0x000fe40003820000 */
[----:B------:R-:W-:Y:S01]  /*cdc0*/  MOV R10, UR62 ;  /* 0x0000003e000a7c02 */ /* 0x000fe20008000f00 */
[----:B------:R-:W-:Y:S10]  /*cdd0*/  ENDCOLLECTIVE ;  /* 0x000000000000791b */ /* 0x000ff40003800000 */
.L_x_312:
[----:B------:R-:W-:Y:S05]  /*cde0*/  BSYNC B1 ;  /* 0x0000000000017941 */ /* 0x000fea0003800000 */
.L_x_311:
[----:B------:R-:W-:Y:S05]  /*cdf0*/  BRA `(.L_x_313) ;  /* 0xffffffec00987947 */ /* 0x000fea000383ffff */
.L_x_290:
[----:B-1----:R1:W2:Y:S02]  /*ce00*/  SYNCS.PHASECHK.TRANS64.TRYWAIT P1, [R20+URZ+0x30], R11 ;  /* 0x0000300b140075a7 */ /* 0x0022a4000802017f */
[----:B--2---:R-:W-:Y:S05]  /*ce10*/  @!P1 NANOSLEEP.SYNCS 0x989680 ;  /* 0x009896800000995d */ /* 0x004fea0003900000 */
[----:B------:R-:W2:Y:S02]  /*ce20*/  @!P1 SYNCS.PHASECHK.TRANS64 P1, [R20+URZ+0x30], R11 ;  /* 0x0000300b140095a7 */ /* 0x000ea4000802007f */
[----:B--2---:R-:W-:Y:S05]  /*ce30*/  @!P1 BRA `(.L_x_290) ;  /* 0xfffffffc00f09947 */ /* 0x004fea000383ffff */
[----:B------:R-:W-:Y:S05]  /*ce40*/  BRA `(.L_x_314) ;  /* 0xffffffec00d07947 */ /* 0x000fea000383ffff */
.L_x_299:
[----:B------:R-:W-:Y:S01]  /*ce50*/  BSSY B0, `(.L_x_315) ;  /* 0x0000006000007945 */ /* 0x000fe20003800000 */
[----:B------:R-:W-:-:S07]  /*ce60*/  IMAD.MOV.U32 R10, RZ, RZ, -0x1 ;  /* 0xffffffffff0a7424 */ /* 0x000fce00078e00ff */
[----:B------:R-:W-:Y:S05]  /*ce70*/  WARPSYNC.COLLECTIVE R10, `(.L_x_316) ;  /* 0x000000000a0c7348 */ /* 0x000fea0003c00000 */
[----:B------:R-:W-:Y:S02]  /*ce80*/  ELECT P1, UR62, PT ;  /* 0x00000000003e782f */ /* 0x000fe40003820000 */
[----:B------:R-:W-:Y:S01]  /*ce90*/  MOV R10, UR62 ;  /* 0x0000003e000a7c02 */ /* 0x000fe20008000f00 */
[----:B------:R-:W-:Y:S10]  /*cea0*/  ENDCOLLECTIVE ;  /* 0x000000000000791b */ /* 0x000ff40003800000 */
.L_x_316:
[----:B------:R-:W-:Y:S05]  /*ceb0*/  BSYNC B0 ;  /* 0x0000000000007941 */ /* 0x000fea0003800000 */
.L_x_315:
[----:B------:R-:W-:Y:S01]  /*cec0*/  PLOP3.LUT P0, PT, P1, PT, PT, 0x80, 0x0 ;  /* 0x000000000000781c */ /* 0x000fe20000f0f070 */
[----:B------:R-:W-:-:S12]  /*ced0*/  BRA `(.L_x_317) ;  /* 0xfffffff800647947 */ /* 0x000fd8000383ffff */
.L_x_303:
[----:B0-----:R0:W1:Y:S02]  /*cee0*/  SYNCS.PHASECHK.TRANS64.TRYWAIT P0, [R5+URZ], R2 ;  /* 0x00000002050075a7 */ /* 0x001064000800017f */
[----:B-1----:R-:W-:Y:S05]  /*cef0*/  @!P0 NANOSLEEP.SYNCS 0x989680 ;  /* 0x009896800000895d */ /* 0x002fea0003900000 */
[----:B------:R-:W1:Y:S02]  /*cf00*/  @!P0 SYNCS.PHASECHK.TRANS64 P0, [R5+URZ], R2 ;  /* 0x00000002050085a7 */ /* 0x000e64000800007f */
[----:B-1----:R-:W-:Y:S05]  /*cf10*/  @!P0 BRA `(.L_x_303) ;  /* 0xfffffffc00f08947 */ /* 0x002fea000383ffff */
[----:B------:R-:W-:Y:S05]  /*cf20*/  BRA `(.L_x_318) ;  /* 0xfffffff800a47947 */ /* 0x000fea000383ffff */
.L_x_304:
[----:B0-----:R0:W1:Y:S02]  /*cf30*/  SYNCS.PHASECHK.TRANS64.TRYWAIT P0, [R7+URZ], R4 ;  /* 0x00000004070075a7 */ /* 0x001064000800017f */
[----:B-1----:R-:W-:Y:S05]  /*cf40*/  @!P0 NANOSLEEP.SYNCS 0x989680 ;  /* 0x009896800000895d */ /* 0x002fea0003900000 */
[----:B------:R-:W1:Y:S02]  /*cf50*/  @!P0 SYNCS.PHASECHK.TRANS64 P0, [R7+URZ], R4 ;  /* 0x00000004070085a7 */ /* 0x000e64000800007f */
[----:B-1----:R-:W-:Y:S05]  /*cf60*/  @!P0 BRA `(.L_x_304) ;  /* 0xfffffffc00f08947 */ /* 0x002fea000383ffff */
[----:B------:R-:W-:Y:S05]  /*cf70*/  BRA `(.L_x_319) ;  /* 0xfffffff800b47947 */ /* 0x000fea000383ffff */
.L_x_305:
[----:B0-----:R0:W1:Y:S02]  /*cf80*/  SYNCS.PHASECHK.TRANS64.TRYWAIT P0, [R6+URZ], R5 ;  /* 0x00000005060075a7 */ /* 0x001064000800017f */
[----:B-1----:R-:W-:Y:S05]  /*cf90*/  @!P0 NANOSLEEP.SYNCS 0x989680 ;  /* 0x009896800000895d */ /* 0x002fea0003900000 */
[----:B------:R-:W1:Y:S02]  /*cfa0*/  @!P0 SYNCS.PHASECHK.TRANS64 P0, [R6+URZ], R5 ;  /* 0x00000005060085a7 */ /* 0x000e64000800007f */
[----:B-1----:R-:W-:Y:S05]  /*cfb0*/  @!P0 BRA `(.L_x_305) ;  /* 0xfffffffc00f08947 */ /* 0x002fea000383ffff */
[----:B------:R-:W-:Y:S05]  /*cfc0*/  BRA `(.L_x_320) ;  /* 0xfffffff800c47947 */ /* 0x000fea000383ffff */
.L_x_306:
[----:B0-----:R0:W1:Y:S02]  /*cfd0*/  SYNCS.PHASECHK.TRANS64.TRYWAIT P0, [R9+URZ], R4 ;  /* 0x00000004090075a7 */ /* 0x001064000800017f */
[----:B-1----:R-:W-:Y:S05]  /*cfe0*/  @!P0 NANOSLEEP.SYNCS 0x989680 ;  /* 0x009896800000895d */ /* 0x002fea0003900000 */
[----:B------:R-:W1:Y:S02]  /*cff0*/  @!P0 SYNCS.PHASECHK.TRANS64 P0, [R9+URZ], R4 ;  /* 0x00000004090085a7 */ /* 0x000e64000800007f */
[----:B-1----:R-:W-:Y:S05]  /*d000*/  @!P0 BRA `(.L_x_306) ;  /* 0xfffffffc00f08947 */ /* 0x002fea000383ffff */
[----:B------:R-:W-:Y:S05]  /*d010*/  BRA `(.L_x_321) ;  /* 0xfffffff800d47947 */ /* 0x000fea000383ffff */
.L_x_307:
[----:B0-----:R0:W1:Y:S02]  /*d020*/  SYNCS.PHASECHK.TRANS64.TRYWAIT P0, [R6+URZ], R5 ;  /* 0x00000005060075a7 */ /* 0x001064000800017f */
[----:B-1----:R-:W-:Y:S05]  /*d030*/  @!P0 NANOSLEEP.SYNCS 0x989680 ;  /* 0x009896800000895d */ /* 0x002fea0003900000 */
[----:B------:R-:W1:Y:S02]  /*d040*/  @!P0 SYNCS.PHASECHK.TRANS64 P0, [R6+URZ], R5 ;  /* 0x00000005060085a7 */ /* 0x000e64000800007f */
[----:B-1----:R-:W-:Y:S05]  /*d050*/  @!P0 BRA `(.L_x_307) ;  /* 0xfffffffc00f08947 */ /* 0x002fea000383ffff */
[----:B------:R-:W-:Y:S05]  /*d060*/  BRA `(.L_x_322) ;  /* 0xfffffff800dc7947 */ /* 0x000fea000383ffff */
.L_x_323:
[----:B------:R-:W-:-:S00]  /*d070*/  BRA `(.L_x_323) ;  /* 0xfffffffc00fc7947 */ /* 0x000fc0000383ffff */
[----:B------:R-:W-:-:S00]  /*d080*/  NOP ;  /* 0x0000000000007918 */ /* 0x000fc00000000000 */
[----:B------:R-:W-:-:S00]  /*d090*/  NOP ;  /* 0x0000000000007918 */ /* 0x000fc00000000000 */
[----:B------:R-:W-:-:S00]  /*d0a0*/  NOP ;  /* 0x0000000000007918 */ /* 0x000fc00000000000 */
[----:B------:R-:W-:-:S00]  /*d0b0*/  NOP ;  /* 0x0000000000007918 */ /* 0x000fc00000000000 */
[----:B------:R-:W-:-:S00]  /*d0c0*/  NOP ;  /* 0x0000000000007918 */ /* 0x000fc00000000000 */
[----:B------:R-:W-:-:S00]  /*d0d0*/  NOP ;  /* 0x0000000000007918 */ /* 0x000fc00000000000 */
[----:B------:R-:W-:-:S00]  /*d0e0*/  NOP ;  /* 0x0000000000007918 */ /* 0x000fc00000000000 */
[----:B------:R-:W-:-:S00]  /*d0f0*/  NOP ;  /* 0x0000000000007918 */ /* 0x000fc00000000000 */
.L_x_324:


//--------------------- .nv.shared._ZN7cutlass13device_kernelINS_4gemm6kernel13GemmUniversalIN4cute5tupleIJiiiiEEENS1_10collective13CollectiveMmaINS1_40MainloopSm90TmaGmmaWarpSpecializedSparseILi6ENS5_IJNS4_1CILi2EEENSA_ILi1EEESC_EEENS1_32KernelTmaWarpSpecializedPingpongEEENS5_IJNSA_ILi64EEENSA_ILi256EEESG_EEENS_10bfloat16_tENS5_IJNS4_6LayoutINS5_IJiNS5_IJSB_iEEEiEEENS5_IJlNS5_IJSC_SB_EEElEEEEENSK_INS5_IJNS5_IJNS5_IJNSA_ILi8EEESB_NSA_ILi4EEEEEEiEEENS5_IJNS5_IJNSA_ILi16EEESB_SB_EEEiEEEiEEENS5_IJNS5_IJNS5_IJSG_SU_NSA_ILi1024EEEEEENSA_ILi4096EEEEEENS5_IJNS5_IJSC_NSA_ILi512EEENSA_ILi32EEEEEElEEElEEEEEEEESJ_NS5_IJlSC_lEEENS4_8TiledMMAINS4_8MMA_AtomIJNS4_4SM904GMMA6SPARSE29GMMA_64x256x32_F32BF16BF16_SSILNS1D_5MajorE0ELS1G_0ELNS1D_7ScaleInE1ELS1H_1ELNS1D_9SparseSelE0EEEEEENSK_INS5_IJSC_SC_SC_EEENS5_IJNSA_ILi0EEES1M_S1M_EEEEENS5_IJNS4_10UnderscoreES1P_S1P_EEEEENS4_13SM90_TMA_LOADENS4_14ComposedLayoutINS4_7SwizzleILi2ELi4ELi3EEENS4_25smem_sparse_ptr_flag_bitsILi2ELi16EEENSK_INS5_IJNS5_IJSC_SQ_EEENS5_IJSB_S13_EEEEEENS5_IJNS5_IJS1M_SG_EEESN_EEEEEEEvNS4_8identityENS4_23SM90_TMA_LOAD_MULTICASTENS1T_INS1U_ILi3ELi4ELi3EEENS4_18smem_ptr_flag_bitsILi16EEENSK_INS5_IJSQ_SG_EEENS5_IJSG_SC_EEEEEEEvS25_EENS_8epilogue10collective6detail29Sm90TmaWarpSpecializedAdapterINS2G_15DefaultEpilogueIfNS5_IJSC_llEEES2K_NS2F_6thread17LinearCombinationIfLi1EffLNS2L_9ScaleType4KindE0ELNS_15FloatRoundStyleE2EfEENS1_15EpilogueDefaultEEEEEvvEEEEvNT_6ParamsE --------------------------
	.section	.nv.shared._ZN7cutlass13device_kernelINS_4gemm6kernel13GemmUniversalIN4cute5tupleIJiiiiEEENS1_10collective13CollectiveMmaINS1_40MainloopSm90TmaGmmaWarpSpecializedSparseILi6ENS5_IJNS4_1CILi2EEENSA_ILi1EEESC_EEENS1_32KernelTmaWarpSpecializedPingpongEEENS5_IJNSA_ILi64EEENSA_ILi256EEESG_EEENS_10bfloat16_tENS5_IJNS4_6LayoutINS5_IJiNS5_IJSB_iEEEiEEENS5_IJlNS5_IJSC_SB_EEElEEEEENSK_INS5_IJNS5_IJNS5_IJNSA_ILi8EEESB_NSA_ILi4EEEEEEiEEENS5_IJNS5_IJNSA_ILi16EEESB_SB_EEEiEEEiEEENS5_IJNS5_IJNS5_IJSG_SU_NSA_ILi1024EEEEEENSA_ILi4096EEEEEENS5_IJNS5_IJSC_NSA_ILi512EEENSA_ILi32EEEEEElEEElEEEEEEEESJ_NS5_IJlSC_lEEENS4_8TiledMMAINS4_8MMA_AtomIJNS4_4SM904GMMA6SPARSE29GMMA_64x256x32_F32BF16BF16_SSILNS1D_5MajorE0ELS1G_0ELNS1D_7ScaleInE1ELS1H_1ELNS1D_9SparseSelE0EEEEEENSK_INS5_IJSC_SC_SC_EEENS5_IJNSA_ILi0EEES1M_S1M_EEEEENS5_IJNS4_10UnderscoreES1P_S1P_EEEEENS4_13SM90_TMA_LOADENS4_14ComposedLayoutINS4_7SwizzleILi2ELi4ELi3EEENS4_25smem_sparse_ptr_flag_bitsILi2ELi16EEENSK_INS5_IJNS5_IJSC_SQ_EEENS5_IJSB_S13_EEEEEENS5_IJNS5_IJS1M_SG_EEESN_EEEEEEEvNS4_8identityENS4_23SM90_TMA_LOAD_MULTICASTENS1T_INS1U_ILi3ELi4ELi3EEENS4_18smem_ptr_flag_bitsILi16EEENSK_INS5_IJSQ_SG_EEENS5_IJSG_SC_EEEEEEEvS25_EENS_8epilogue10collective6detail29Sm90TmaWarpSpecializedAdapterINS2G_15DefaultEpilogueIfNS5_IJSC_llEEES2K_NS2F_6thread17LinearCombinationIfLi1EffLNS2L_9ScaleType4KindE0ELNS_15FloatRoundStyleE2EfEENS1_15EpilogueDefaultEEEEEvvEEEEvNT_6ParamsE,"aw",@nobits
	.sectionflags	@""
	.align	16
	.zero		1024


//--------------------- .nv.shared.reserved.0     --------------------------
	.section	.nv.shared.reserved.0,"aw",@nobits
	.weak		__nv_reservedSMEM_offset_0_alias
	.size		__nv_reservedSMEM_offset_0_alias, 0, 0
	.other		__nv_reservedSMEM_offset_0_alias,@"STO_CUDA_RESERVED_SHARED STV_DEFAULT"
__nv_reservedSMEM_offset_0_alias:
	.zero		0


//--------------------- .nv.global                --------------------------
	.section	.nv.global,"aw",@nobits
.nv.global:
	.type		_ZN39_INTERNAL_7624fb9e_4_k_cu_28f73975_26214cute1_E,@object
	.size		_ZN39_INTERNAL_7624fb9e_4_k_cu_28f73975_26214cute1_E,(_ZN39_INTERNAL_7624fb9e_4_k_cu_28f73975_26214cuda3std3__45__cpo6cbeginE - _ZN39_INTERNAL_7624fb9e_4_k_cu_28f73975_26214cute1_E)
_ZN39_INTERNAL_7624fb9e_4_k_cu_28f73975_26214cute1_E:
	.zero		1
	.type		_ZN39_INTERNAL_7624fb9e_4_k_cu_28f73975_26214cuda3std3__45__cpo6cbeginE,@object
	.size		_ZN39_INTERNAL_7624fb9e_4_k_cu_28f73975_26214cuda3std3__45__cpo6cbeginE,(_ZN39_INTERNAL_7624fb9e_4_k_cu_28f73975_26214cuda3std3__48in_placeE - _ZN39_INTERNAL_7624fb9e_4_k_cu_28f73975_26214cuda3std3__45__cpo6cbeginE)
_ZN39_INTERNAL_7624fb9e_4_k_cu_28f73975_26214cuda3std3__45__cpo6cbeginE:
	.zero		1
	.type		_ZN39_INTERNAL_7624fb9e_4_k_cu_28f73975_26214cuda3std3__48in_placeE,@object
	.size		_ZN39_INTERNAL_7624fb9e_4_k_cu_28f73975_26214cuda3std3__48in_placeE,(_ZN39_INTERNAL_7624fb9e_4_k_cu_28f73975_26214cuda3std6ranges3__45__cpo9iter_moveE - _ZN39_INTERNAL_7624fb9e_4_k_cu_28f73975_26214cuda3std3__48in_placeE)
_ZN39_INTERNAL_7624fb9e_4_k_cu_28f73975_26214cuda3std3__48in_placeE:
	.zero		1
	.type		_ZN39_INTERNAL_7624fb9e_4_k_cu_28f73975_26214cuda3std6ranges3__45__cpo9iter_moveE,@object
	.size		_ZN39_INTERNAL_7624fb9e_4_k_cu_28f73975_26214cuda3std6ranges3__45__cpo9iter_moveE,(_ZN39_INTERNAL_7624fb9e_4_k_cu_28f73975_26214cuda3std3__45__cpo5beginE - _ZN39_INTERNAL_7624fb9e_4_k_cu_28f73975_26214cuda3std6ranges3__45__cpo9iter_moveE)
_ZN39_INTERNAL_7624fb9e_4_k_cu_28f73975_26214cuda3std6ranges3__45__cpo9iter_moveE:
	.zero		1
	.type		_ZN39_INTERNAL_7624fb9e_4_k_cu_28f73975_26214cuda3std3__45__cpo5beginE,@object
	.size		_ZN39_INTERNAL_7624fb9e_4_k_cu_28f73975_26214cuda3std3__45__cpo5beginE,(_ZN39_INTERNAL_7624fb9e_4_k_cu_28f73975_26214cuda3std3__441_GLOBAL__N__7624fb9e_4_k_cu_28f73975_26216ignoreE - _ZN39_INTERNAL_7624fb9e_4_k_cu_28f73975_26214cuda3std3__45__cpo5beginE)
_ZN39_INTERNAL_7624fb9e_4_k_cu_28f73975_26214cuda3std3__45__cpo5beginE:
	.zero		1
	.type		_ZN39_INTERNAL_7624fb9e_4_k_cu_28f73975_26214cuda3std3__441_GLOBAL__N__7624fb9e_4_k_cu_28f73975_26216ignoreE,@object
	.size		_ZN39_INTERNAL_7624fb9e_4_k_cu_28f73975_26214cuda3std3__441_GLOBAL__N__7624fb9e_4_k_cu_28f73975_26216ignoreE,(_ZN39_INTERNAL_7624fb9e_4_k_cu_28f73975_26214cute7productE - _ZN39_INTERNAL_7624fb9e_4_k_cu_28f73975_26214cuda3std3__441_GLOBAL__N__7624fb9e_4_k_cu_28f73975_26216ignoreE)
_ZN39_INTERNAL_7624fb9e_4_k_cu_28f73975_26214cuda3std3__441_GLOBAL__N__7624fb9e_4_k_cu_28f73975_26216ignoreE:
	.zero		1
	.type		_ZN39_INTERNAL_7624fb9e_4_k_cu_28f73975_26214cute7productE,@object
	.size		_ZN39_INTERNAL_7624fb9e_4_k_cu_28f73975_26214cute7productE,(_ZN39_INTERNAL_7624fb9e_4_k_cu_28f73975_26214cuda3std3__45__cpo3endE - _ZN39_INTERNAL_7624fb9e_4_k_cu_28f73975_26214cute7productE)
_ZN39_INTERNAL_7624fb9e_4_k_cu_28f73975_26214cute7productE:
	.zero		1
	.type		_ZN39_INTERNAL_7624fb9e_4_k_cu_28f73975_26214cuda3std3__45__cpo3endE,@object
	.size		_ZN39_INTERNAL_7624fb9e_4_k_cu_28f73975_26214cuda3std3__45__cpo3endE,(_ZN39_INTERNAL_7624fb9e_4_k_cu_28f73975_26214cuda3std3__419piecewise_constructE - _ZN39_INTERNAL_7624fb9e_4_k_cu_28f73975_26214cuda3std3__45__cpo3endE)
_ZN39_INTERNAL_7624fb9e_4_k_cu_28f73975_26214cuda3std3__45__cpo3endE:
	.zero		1
	.type		_ZN39_INTERNAL_7624fb9e_4_k_cu_28f73975_26214cuda3std3__419piecewise_constructE,@object
	.size		_ZN39_INTERNAL_7624fb9e_4_k_cu_28f73975_26214cuda3std3__419piecewise_constructE,(_ZN39_INTERNAL_7624fb9e_4_k_cu_28f73975_26214cuda3std3__45__cpo4cendE - _ZN39_INTERNAL_7624fb9e_4_k_cu_28f73975_26214cuda3std3__419piecewise_constructE)
_ZN39_INTERNAL_7624fb9e_4_k_cu_28f73975_26214cuda3std3__419piecewise_constructE:
	.zero		1
	.type		_ZN39_INTERNAL_7624fb9e_4_k_cu_28f73975_26214cuda3std3__45__cpo4cendE,@object
	.size		_ZN39_INTERNAL_7624fb9e_4_k_cu_28f73975_26214cuda3std3__45__cpo4cendE,(_ZN39_INTERNAL_7624fb9e_4_k_cu_28f73975_26214cuda3std6ranges3__45__cpo4swapE - _ZN39_INTERNAL_7624fb9e_4_k_cu_28f73975_26214cuda3std3__45__cpo4cendE)
_ZN39_INTERNAL_7624fb9e_4_k_cu_28f73975_26214cuda3std3__45__cpo4cendE:
	.zero		1
	.type		_ZN39_INTERNAL_7624fb9e_4_k_cu_28f73975_26214cuda3std6ranges3__45__cpo4swapE,@object
	.size		_ZN39_INTERNAL_7624fb9e_4_k_cu_28f73975_26214cuda3std6ranges3__45__cpo4swapE,(.L_7 - _ZN39_INTERNAL_7624fb9e_4_k_cu_28f73975_26214cuda3std6ranges3__45__cpo4swapE)
_ZN39_INTERNAL_7624fb9e_4_k_cu_28f73975_26214cuda3std6ranges3__45__cpo4swapE:
	.zero		1
.L_7:


//--------------------- .nv.constant0._ZN7cutlass13device_kernelINS_4gemm6kernel13GemmUniversalIN4cute5tupleIJiiiiEEENS1_10collective13CollectiveMmaINS1_40MainloopSm90TmaGmmaWarpSpecializedSparseILi6ENS5_IJNS4_1CILi2EEENSA_ILi1EEESC_EEENS1_32KernelTmaWarpSpecializedPingpongEEENS5_IJNSA_ILi64EEENSA_ILi256EEESG_EEENS_10bfloat16_tENS5_IJNS4_6LayoutINS5_IJiNS5_IJSB_iEEEiEEENS5_IJlNS5_IJSC_SB_EEElEEEEENSK_INS5_IJNS5_IJNS5_IJNSA_ILi8EEESB_NSA_ILi4EEEEEEiEEENS5_IJNS5_IJNSA_ILi16EEESB_SB_EEEiEEEiEEENS5_IJNS5_IJNS5_IJSG_SU_NSA_ILi1024EEEEEENSA_ILi4096EEEEEENS5_IJNS5_IJSC_NSA_ILi512EEENSA_ILi32EEEEEElEEElEEEEEEEESJ_NS5_IJlSC_lEEENS4_8TiledMMAINS4_8MMA_AtomIJNS4_4SM904GMMA6SPARSE29GMMA_64x256x32_F32BF16BF16_SSILNS1D_5MajorE0ELS1G_0ELNS1D_7ScaleInE1ELS1H_1ELNS1D_9SparseSelE0EEEEEENSK_INS5_IJSC_SC_SC_EEENS5_IJNSA_ILi0EEES1M_S1M_EEEEENS5_IJNS4_10UnderscoreES1P_S1P_EEEEENS4_13SM90_TMA_LOADENS4_14ComposedLayoutINS4_7SwizzleILi2ELi4ELi3EEENS4_25smem_sparse_ptr_flag_bitsILi2ELi16EEENSK_INS5_IJNS5_IJSC_SQ_EEENS5_IJSB_S13_EEEEEENS5_IJNS5_IJS1M_SG_EEESN_EEEEEEEvNS4_8identityENS4_23SM90_TMA_LOAD_MULTICASTENS1T_INS1U_ILi3ELi4ELi3EEENS4_18smem_ptr_flag_bitsILi16EEENSK_INS5_IJSQ_SG_EEENS5_IJSG_SC_EEEEEEEvS25_EENS_8epilogue10collective6detail29Sm90TmaWarpSpecializedAdapterINS2G_15DefaultEpilogueIfNS5_IJSC_llEEES2K_NS2F_6thread17LinearCombinationIfLi1EffLNS2L_9ScaleType4KindE0ELNS_15FloatRoundStyleE2EfEENS1_15EpilogueDefaultEEEEEvvEEEEvNT_6ParamsE --------------------------
	.section	.nv.constant0._ZN7cutlass13device_kernelINS_4gemm6kernel13GemmUniversalIN4cute5tupleIJiiiiEEENS1_10collective13CollectiveMmaINS1_40MainloopSm90TmaGmmaWarpSpecializedSparseILi6ENS5_IJNS4_1CILi2EEENSA_ILi1EEESC_EEENS1_32KernelTmaWarpSpecializedPingpongEEENS5_IJNSA_ILi64EEENSA_ILi256EEESG_EEENS_10bfloat16_tENS5_IJNS4_6LayoutINS5_IJiNS5_IJSB_iEEEiEEENS5_IJlNS5_IJSC_SB_EEElEEEEENSK_INS5_IJNS5_IJNS5_IJNSA_ILi8EEESB_NSA_ILi4EEEEEEiEEENS5_IJNS5_IJNSA_ILi16EEESB_SB_EEEiEEEiEEENS5_IJNS5_IJNS5_IJSG_SU_NSA_ILi1024EEEEEENSA_ILi4096EEEEEENS5_IJNS5_IJSC_NSA_ILi512EEENSA_ILi32EEEEEElEEElEEEEEEEESJ_NS5_IJlSC_lEEENS4_8TiledMMAINS4_8MMA_AtomIJNS4_4SM904GMMA6SPARSE29GMMA_64x256x32_F32BF16BF16_SSILNS1D_5MajorE0ELS1G_0ELNS1D_7ScaleInE1ELS1H_1ELNS1D_9SparseSelE0EEEEEENSK_INS5_IJSC_SC_SC_EEENS5_IJNSA_ILi0EEES1M_S1M_EEEEENS5_IJNS4_10UnderscoreES1P_S1P_EEEEENS4_13SM90_TMA_LOADENS4_14ComposedLayoutINS4_7SwizzleILi2ELi4ELi3EEENS4_25smem_sparse_ptr_flag_bitsILi2ELi16EEENSK_INS5_IJNS5_IJSC_SQ_EEENS5_IJSB_S13_EEEEEENS5_IJNS5_IJS1M_SG_EEESN_EEEEEEEvNS4_8identityENS4_23SM90_TMA_LOAD_MULTICASTENS1T_INS1U_ILi3ELi4ELi3EEENS4_18smem_ptr_flag_bitsILi16EEENSK_INS5_IJSQ_SG_EEENS5_IJSG_SC_EEEEEEEvS25_EENS_8epilogue10collective6detail29Sm90TmaWarpSpecializedAdapterINS2G_15DefaultEpilogueIfNS5_IJSC_llEEES2K_NS2F_6thread17LinearCombinationIfLi1EffLNS2L_9ScaleType4KindE0ELNS_15FloatRoundStyleE2EfEENS1_15EpilogueDefaultEEEEEvvEEEEvNT_6ParamsE,"a",@progbits
	.sectionflags	@""
	.align	4
.nv.constant0._ZN7cutlass13device_kernelINS_4gemm6kernel13GemmUniversalIN4cute5tupleIJiiiiEEENS1_10collective13CollectiveMmaINS1_40MainloopSm90TmaGmmaWarpSpecializedSparseILi6ENS5_IJNS4_1CILi2EEENSA_ILi1EEESC_EEENS1_32KernelTmaWarpSpecializedPingpongEEENS5_IJNSA_ILi64EEENSA_ILi256EEESG_EEENS_10bfloat16_tENS5_IJNS4_6LayoutINS5_IJiNS5_IJSB_iEEEiEEENS5_IJlNS5_IJSC_SB_EEElEEEEENSK_INS5_IJNS5_IJNS5_IJNSA_ILi8EEESB_NSA_ILi4EEEEEEiEEENS5_IJNS5_IJNSA_ILi16EEESB_SB_EEEiEEEiEEENS5_IJNS5_IJNS5_IJSG_SU_NSA_ILi1024EEEEEENSA_ILi4096EEEEEENS5_IJNS5_IJSC_NSA_ILi512EEENSA_ILi32EEEEEElEEElEEEEEEEESJ_NS5_IJlSC_lEEENS4_8TiledMMAINS4_8MMA_AtomIJNS4_4SM904GMMA6SPARSE29GMMA_64x256x32_F32BF16BF16_SSILNS1D_5MajorE0ELS1G_0ELNS1D_7ScaleInE1ELS1H_1ELNS1D_9SparseSelE0EEEEEENSK_INS5_IJSC_SC_SC_EEENS5_IJNSA_ILi0EEES1M_S1M_EEEEENS5_IJNS4_10UnderscoreES1P_S1P_EEEEENS4_13SM90_TMA_LOADENS4_14ComposedLayoutINS4_7SwizzleILi2ELi4ELi3EEENS4_25smem_sparse_ptr_flag_bitsILi2ELi16EEENSK_INS5_IJNS5_IJSC_SQ_EEENS5_IJSB_S13_EEEEEENS5_IJNS5_IJS1M_SG_EEESN_EEEEEEEvNS4_8identityENS4_23SM90_TMA_LOAD_MULTICASTENS1T_INS1U_ILi3ELi4ELi3EEENS4_18smem_ptr_flag_bitsILi16EEENSK_INS5_IJSQ_SG_EEENS5_IJSG_SC_EEEEEEEvS25_EENS_8epilogue10collective6detail29Sm90TmaWarpSpecializedAdapterINS2G_15DefaultEpilogueIfNS5_IJSC_llEEES2K_NS2F_6thread17LinearCombinationIfLi1EffLNS2L_9ScaleType4KindE0ELNS_15FloatRoundStyleE2EfEENS1_15EpilogueDefaultEEEEEvvEEEEvNT_6ParamsE:
	.zero		1920


//--------------------- SYMBOLS --------------------------

	.type		.nv.reservedSmem.offset0,@object
	.size		.nv.reservedSmem.offset0,0x4
